//
// Generated by NVIDIA NVVM Compiler
//
// Compiler Build ID: CL-36424714
// Cuda compilation tools, release 13.0, V13.0.88
// Based on NVVM 20.0.0
//

.version 9.0
.target sm_100
.address_size 64

	// .globl	_Z11calc_1_4colPhS_PKh

.visible .entry _Z11calc_1_4colPhS_PKh(
	.param .u64 .ptr .align 1 _Z11calc_1_4colPhS_PKh_param_0,
	.param .u64 .ptr .align 1 _Z11calc_1_4colPhS_PKh_param_1,
	.param .u64 .ptr .align 1 _Z11calc_1_4colPhS_PKh_param_2
)
{
	.local .align 2 .b8 	__local_depot0[4];
	.reg .b64 	%SP;
	.reg .b64 	%SPL;
	.reg .pred 	%p<7>;
	.reg .b16 	%rs<401>;
	.reg .b32 	%r<81>;
	.reg .b64 	%rd<111>;

	mov.u64 	%SPL, __local_depot0;
	ld.param.u64 	%rd1, [_Z11calc_1_4colPhS_PKh_param_0];
	ld.param.u64 	%rd2, [_Z11calc_1_4colPhS_PKh_param_1];
	ld.param.u64 	%rd3, [_Z11calc_1_4colPhS_PKh_param_2];
	cvta.to.global.u64 	%rd4, %rd2;
	cvta.to.global.u64 	%rd5, %rd3;
	cvta.to.global.u64 	%rd6, %rd1;
	add.u64 	%rd8, %SPL, 0;
	add.u64 	%rd10, %SPL, 2;
	add.u64 	%rd12, %SPL, 0;
	add.u64 	%rd14, %SPL, 2;
	add.u64 	%rd16, %SPL, 0;
	add.u64 	%rd18, %SPL, 2;
	add.u64 	%rd20, %SPL, 0;
	add.u64 	%rd22, %SPL, 2;
	mov.u32 	%r1, %ctaid.y;
	cvt.u64.u32 	%rd23, %r1;
	mov.u32 	%r2, %nctaid.x;
	mov.u32 	%r3, %ctaid.x;
	cvt.u64.u32 	%rd24, %r3;
	mad.lo.s32 	%r4, %r1, %r2, %r3;
	mov.u32 	%r5, %ntid.x;
	mov.u32 	%r6, %tid.x;
	cvt.u64.u32 	%rd25, %r6;
	mad.lo.s32 	%r7, %r4, %r5, %r6;
	shl.b32 	%r8, %r7, 3;
	shr.u32 	%r9, %r3, 6;
	cvt.u64.u32 	%rd26, %r9;
	cvt.u64.u32 	%rd27, %r8;
	add.s64 	%rd28, %rd6, %rd27;
	mov.b16 	%rs1, 14;
	st.global.u8 	[%rd28+2], %rs1;
	mov.b16 	%rs2, 132;
	mov.b16 	%rs3, 0;
	st.local.v2.u8 	[%rd20], {%rs3, %rs2};
	mov.b16 	%rs4, 8;
	st.local.v2.u8 	[%rd22], {%rs3, %rs4};
	and.b32  	%r10, %r1, 63;
	brev.b32 	%r11, %r10;
	shr.u32 	%r12, %r11, 24;
	cvt.u16.u32 	%rs5, %r12;
	shr.u32 	%r13, %r11, 27;
	cvt.u16.u32 	%rs6, %r13;
	shr.u32 	%r14, %r11, 28;
	cvt.u16.u32 	%rs7, %r14;
	shl.b16 	%rs8, %rs6, 7;
	shl.b16 	%rs9, %rs5, 4;
	and.b16  	%rs10, %rs9, 64;
	or.b16  	%rs11, %rs8, %rs10;
	shr.u32 	%r15, %r11, 29;
	cvt.u16.u32 	%rs12, %r15;
	shr.u16 	%rs13, %rs11, 1;
	and.b16  	%rs14, %rs13, 96;
	shl.b16 	%rs15, %rs7, 7;
	or.b16  	%rs16, %rs15, %rs14;
	shr.u32 	%r16, %r11, 30;
	cvt.u16.u32 	%rs17, %r16;
	shr.u16 	%rs18, %rs16, 1;
	and.b16  	%rs19, %rs18, 112;
	shl.b16 	%rs20, %rs12, 7;
	or.b16  	%rs21, %rs20, %rs19;
	shr.u32 	%r17, %r11, 31;
	cvt.u16.u32 	%rs22, %r17;
	shr.u16 	%rs23, %rs21, 1;
	and.b16  	%rs24, %rs23, 120;
	shl.b16 	%rs25, %rs17, 7;
	or.b16  	%rs26, %rs25, %rs24;
	shr.u16 	%rs27, %rs26, 1;
	and.b16  	%rs28, %rs27, 124;
	shl.b16 	%rs29, %rs22, 7;
	or.b16  	%rs30, %rs29, %rs28;
	ld.local.u8 	%rs31, [%rd20];
	xor.b16  	%rs32, %rs30, %rs31;
	and.b16  	%rs33, %rs32, 255;
	ld.local.u8 	%rs34, [%rd22];
	setp.gt.u16 	%p1, %rs33, 228;
	selp.u32 	%r18, 1, 0, %p1;
	add.s32 	%r19, %r10, %r18;
	cvt.u16.u32 	%rs35, %r10;
	add.s16 	%rs36, %rs35, 1;
	popc.b32 	%r20, %r10;
	cvt.u16.u32 	%rs37, %r20;
	st.local.v2.u8 	[%rd16], {%rs3, %rs2};
	st.local.v2.u8 	[%rd18], {%rs3, %rs4};
	and.b32  	%r21, %r9, 63;
	brev.b32 	%r22, %r21;
	shr.u16 	%rs38, %rs33, 1;
	and.b16  	%rs39, %rs34, 1;
	shl.b16 	%rs40, %rs32, 7;
	shr.u16 	%rs41, %rs34, 1;
	or.b16  	%rs42, %rs40, %rs41;
	cvt.u64.u16 	%rd29, %rs39;
	add.s64 	%rd30, %rd16, %rd29;
	ld.local.u8 	%rs43, [%rd30];
	xor.b16  	%rs44, %rs43, %rs38;
	and.b16  	%rs45, %rs44, 254;
	add.s64 	%rd31, %rd18, %rd29;
	ld.local.u8 	%rs46, [%rd31];
	xor.b16  	%rs47, %rs46, %rs42;
	shr.u32 	%r23, %r22, 26;
	cvt.u16.u32 	%rs48, %r23;
	shr.u16 	%rs49, %rs45, 1;
	and.b16  	%rs50, %rs47, 1;
	shl.b16 	%rs51, %rs44, 7;
	shr.u16 	%rs52, %rs47, 1;
	and.b16  	%rs53, %rs52, 127;
	or.b16  	%rs54, %rs51, %rs53;
	cvt.u64.u16 	%rd32, %rs50;
	add.s64 	%rd33, %rd16, %rd32;
	ld.local.u8 	%rs55, [%rd33];
	xor.b16  	%rs56, %rs49, %rs55;
	add.s64 	%rd34, %rd18, %rd32;
	ld.local.u8 	%rs57, [%rd34];
	xor.b16  	%rs58, %rs54, %rs57;
	shr.u32 	%r24, %r22, 27;
	cvt.u16.u32 	%rs59, %r24;
	shr.u16 	%rs60, %rs56, 1;
	and.b16  	%rs61, %rs60, 127;
	shl.b16 	%rs62, %rs48, 7;
	or.b16  	%rs63, %rs62, %rs61;
	and.b16  	%rs64, %rs58, 1;
	shl.b16 	%rs65, %rs56, 7;
	shr.u16 	%rs66, %rs58, 1;
	and.b16  	%rs67, %rs66, 127;
	or.b16  	%rs68, %rs65, %rs67;
	cvt.u64.u16 	%rd35, %rs64;
	add.s64 	%rd36, %rd16, %rd35;
	ld.local.u8 	%rs69, [%rd36];
	xor.b16  	%rs70, %rs63, %rs69;
	add.s64 	%rd37, %rd18, %rd35;
	ld.local.u8 	%rs71, [%rd37];
	xor.b16  	%rs72, %rs68, %rs71;
	shr.u32 	%r25, %r22, 28;
	cvt.u16.u32 	%rs73, %r25;
	shr.u16 	%rs74, %rs70, 1;
	and.b16  	%rs75, %rs74, 127;
	shl.b16 	%rs76, %rs59, 7;
	or.b16  	%rs77, %rs76, %rs75;
	and.b16  	%rs78, %rs72, 1;
	shl.b16 	%rs79, %rs70, 7;
	shr.u16 	%rs80, %rs72, 1;
	and.b16  	%rs81, %rs80, 127;
	or.b16  	%rs82, %rs79, %rs81;
	cvt.u64.u16 	%rd38, %rs78;
	add.s64 	%rd39, %rd16, %rd38;
	ld.local.u8 	%rs83, [%rd39];
	xor.b16  	%rs84, %rs77, %rs83;
	add.s64 	%rd40, %rd18, %rd38;
	ld.local.u8 	%rs85, [%rd40];
	xor.b16  	%rs86, %rs82, %rs85;
	shr.u32 	%r26, %r22, 29;
	cvt.u16.u32 	%rs87, %r26;
	shr.u16 	%rs88, %rs84, 1;
	and.b16  	%rs89, %rs88, 127;
	shl.b16 	%rs90, %rs73, 7;
	or.b16  	%rs91, %rs90, %rs89;
	and.b16  	%rs92, %rs86, 1;
	shl.b16 	%rs93, %rs84, 7;
	shr.u16 	%rs94, %rs86, 1;
	and.b16  	%rs95, %rs94, 127;
	or.b16  	%rs96, %rs93, %rs95;
	cvt.u64.u16 	%rd41, %rs92;
	add.s64 	%rd42, %rd16, %rd41;
	ld.local.u8 	%rs97, [%rd42];
	xor.b16  	%rs98, %rs91, %rs97;
	add.s64 	%rd43, %rd18, %rd41;
	ld.local.u8 	%rs99, [%rd43];
	xor.b16  	%rs100, %rs96, %rs99;
	shr.u32 	%r27, %r22, 30;
	cvt.u16.u32 	%rs101, %r27;
	shr.u16 	%rs102, %rs98, 1;
	and.b16  	%rs103, %rs102, 127;
	shl.b16 	%rs104, %rs87, 7;
	or.b16  	%rs105, %rs104, %rs103;
	and.b16  	%rs106, %rs100, 1;
	shl.b16 	%rs107, %rs98, 7;
	shr.u16 	%rs108, %rs100, 1;
	and.b16  	%rs109, %rs108, 127;
	or.b16  	%rs110, %rs107, %rs109;
	cvt.u64.u16 	%rd44, %rs106;
	add.s64 	%rd45, %rd16, %rd44;
	ld.local.u8 	%rs111, [%rd45];
	xor.b16  	%rs112, %rs105, %rs111;
	add.s64 	%rd46, %rd18, %rd44;
	ld.local.u8 	%rs113, [%rd46];
	xor.b16  	%rs114, %rs110, %rs113;
	shr.u32 	%r28, %r22, 31;
	cvt.u16.u32 	%rs115, %r28;
	shr.u16 	%rs116, %rs112, 1;
	and.b16  	%rs117, %rs116, 127;
	shl.b16 	%rs118, %rs101, 7;
	or.b16  	%rs119, %rs118, %rs117;
	and.b16  	%rs120, %rs114, 1;
	shl.b16 	%rs121, %rs112, 7;
	shr.u16 	%rs122, %rs114, 1;
	and.b16  	%rs123, %rs122, 127;
	or.b16  	%rs124, %rs121, %rs123;
	cvt.u64.u16 	%rd47, %rs120;
	add.s64 	%rd48, %rd16, %rd47;
	ld.local.u8 	%rs125, [%rd48];
	xor.b16  	%rs126, %rs119, %rs125;
	add.s64 	%rd49, %rd18, %rd47;
	ld.local.u8 	%rs127, [%rd49];
	xor.b16  	%rs128, %rs124, %rs127;
	shr.u16 	%rs129, %rs126, 1;
	and.b16  	%rs130, %rs129, 127;
	shl.b16 	%rs131, %rs115, 7;
	or.b16  	%rs132, %rs131, %rs130;
	and.b16  	%rs133, %rs128, 1;
	shl.b16 	%rs134, %rs126, 7;
	shr.u16 	%rs135, %rs128, 1;
	and.b16  	%rs136, %rs135, 127;
	or.b16  	%rs137, %rs134, %rs136;
	cvt.u64.u16 	%rd50, %rs133;
	add.s64 	%rd51, %rd16, %rd50;
	ld.local.u8 	%rs138, [%rd51];
	xor.b16  	%rs139, %rs132, %rs138;
	and.b16  	%rs140, %rs139, 255;
	add.s64 	%rd52, %rd18, %rd50;
	ld.local.u8 	%rs141, [%rd52];
	xor.b16  	%rs142, %rs137, %rs141;
	and.b16  	%rs143, %rs142, 255;
	setp.gt.u16 	%p2, %rs140, 228;
	selp.u32 	%r29, 1, 0, %p2;
	add.s32 	%r30, %r21, %r29;
	add.s32 	%r31, %r30, %r19;
	add.s16 	%rs144, %rs143, %rs34;
	and.b16  	%rs145, %rs144, 255;
	setp.ne.s16 	%p3, %rs145, %rs144;
	selp.u16 	%rs146, -1, 0, %p3;
	xor.b32  	%r32, %r1, %r9;
	and.b16  	%rs147, %rs36, 1;
	shl.b16 	%rs148, %rs146, 7;
	shr.u16 	%rs149, %rs36, 1;
	or.b16  	%rs150, %rs148, %rs149;
	cvt.u32.u16 	%r33, %rs150;
	and.b32  	%r34, %r33, 191;
	cvt.u32.u16 	%r35, %rs147;
	add.s32 	%r36, %r21, %r35;
	add.s32 	%r37, %r36, %r34;
	cvt.u16.u32 	%rs151, %r37;
	shr.u16 	%rs152, %rs151, 8;
	popc.b32 	%r38, %r21;
	cvt.u16.u32 	%rs153, %r38;
	add.s16 	%rs154, %rs37, %rs153;
	add.s16 	%rs155, %rs154, %rs152;
	st.local.v2.u8 	[%rd12], {%rs3, %rs2};
	st.local.v2.u8 	[%rd14], {%rs3, %rs4};
	and.b32  	%r39, %r3, 63;
	brev.b32 	%r40, %r39;
	shr.u16 	%rs156, %rs140, 1;
	and.b16  	%rs157, %rs142, 1;
	shl.b16 	%rs158, %rs139, 7;
	shr.u16 	%rs159, %rs142, 1;
	and.b16  	%rs160, %rs159, 127;
	or.b16  	%rs161, %rs158, %rs160;
	cvt.u64.u16 	%rd53, %rs157;
	add.s64 	%rd54, %rd12, %rd53;
	ld.local.u8 	%rs162, [%rd54];
	xor.b16  	%rs163, %rs162, %rs156;
	and.b16  	%rs164, %rs163, 254;
	add.s64 	%rd55, %rd14, %rd53;
	ld.local.u8 	%rs165, [%rd55];
	xor.b16  	%rs166, %rs165, %rs161;
	shr.u32 	%r41, %r40, 26;
	cvt.u16.u32 	%rs167, %r41;
	shr.u16 	%rs168, %rs164, 1;
	and.b16  	%rs169, %rs166, 1;
	shl.b16 	%rs170, %rs163, 7;
	shr.u16 	%rs171, %rs166, 1;
	and.b16  	%rs172, %rs171, 127;
	or.b16  	%rs173, %rs170, %rs172;
	cvt.u64.u16 	%rd56, %rs169;
	add.s64 	%rd57, %rd12, %rd56;
	ld.local.u8 	%rs174, [%rd57];
	xor.b16  	%rs175, %rs168, %rs174;
	add.s64 	%rd58, %rd14, %rd56;
	ld.local.u8 	%rs176, [%rd58];
	xor.b16  	%rs177, %rs173, %rs176;
	shr.u32 	%r42, %r40, 27;
	cvt.u16.u32 	%rs178, %r42;
	shr.u16 	%rs179, %rs175, 1;
	and.b16  	%rs180, %rs179, 127;
	shl.b16 	%rs181, %rs167, 7;
	or.b16  	%rs182, %rs181, %rs180;
	and.b16  	%rs183, %rs177, 1;
	shl.b16 	%rs184, %rs175, 7;
	shr.u16 	%rs185, %rs177, 1;
	and.b16  	%rs186, %rs185, 127;
	or.b16  	%rs187, %rs184, %rs186;
	cvt.u64.u16 	%rd59, %rs183;
	add.s64 	%rd60, %rd12, %rd59;
	ld.local.u8 	%rs188, [%rd60];
	xor.b16  	%rs189, %rs182, %rs188;
	add.s64 	%rd61, %rd14, %rd59;
	ld.local.u8 	%rs190, [%rd61];
	xor.b16  	%rs191, %rs187, %rs190;
	shr.u32 	%r43, %r40, 28;
	cvt.u16.u32 	%rs192, %r43;
	shr.u16 	%rs193, %rs189, 1;
	and.b16  	%rs194, %rs193, 127;
	shl.b16 	%rs195, %rs178, 7;
	or.b16  	%rs196, %rs195, %rs194;
	and.b16  	%rs197, %rs191, 1;
	shl.b16 	%rs198, %rs189, 7;
	shr.u16 	%rs199, %rs191, 1;
	and.b16  	%rs200, %rs199, 127;
	or.b16  	%rs201, %rs198, %rs200;
	cvt.u64.u16 	%rd62, %rs197;
	add.s64 	%rd63, %rd12, %rd62;
	ld.local.u8 	%rs202, [%rd63];
	xor.b16  	%rs203, %rs196, %rs202;
	add.s64 	%rd64, %rd14, %rd62;
	ld.local.u8 	%rs204, [%rd64];
	xor.b16  	%rs205, %rs201, %rs204;
	shr.u32 	%r44, %r40, 29;
	cvt.u16.u32 	%rs206, %r44;
	shr.u16 	%rs207, %rs203, 1;
	and.b16  	%rs208, %rs207, 127;
	shl.b16 	%rs209, %rs192, 7;
	or.b16  	%rs210, %rs209, %rs208;
	and.b16  	%rs211, %rs205, 1;
	shl.b16 	%rs212, %rs203, 7;
	shr.u16 	%rs213, %rs205, 1;
	and.b16  	%rs214, %rs213, 127;
	or.b16  	%rs215, %rs212, %rs214;
	cvt.u64.u16 	%rd65, %rs211;
	add.s64 	%rd66, %rd12, %rd65;
	ld.local.u8 	%rs216, [%rd66];
	xor.b16  	%rs217, %rs210, %rs216;
	add.s64 	%rd67, %rd14, %rd65;
	ld.local.u8 	%rs218, [%rd67];
	xor.b16  	%rs219, %rs215, %rs218;
	shr.u32 	%r45, %r40, 30;
	cvt.u16.u32 	%rs220, %r45;
	shr.u16 	%rs221, %rs217, 1;
	and.b16  	%rs222, %rs221, 127;
	shl.b16 	%rs223, %rs206, 7;
	or.b16  	%rs224, %rs223, %rs222;
	and.b16  	%rs225, %rs219, 1;
	shl.b16 	%rs226, %rs217, 7;
	shr.u16 	%rs227, %rs219, 1;
	and.b16  	%rs228, %rs227, 127;
	or.b16  	%rs229, %rs226, %rs228;
	cvt.u64.u16 	%rd68, %rs225;
	add.s64 	%rd69, %rd12, %rd68;
	ld.local.u8 	%rs230, [%rd69];
	xor.b16  	%rs231, %rs224, %rs230;
	add.s64 	%rd70, %rd14, %rd68;
	ld.local.u8 	%rs232, [%rd70];
	xor.b16  	%rs233, %rs229, %rs232;
	shr.u32 	%r46, %r40, 31;
	cvt.u16.u32 	%rs234, %r46;
	shr.u16 	%rs235, %rs231, 1;
	and.b16  	%rs236, %rs235, 127;
	shl.b16 	%rs237, %rs220, 7;
	or.b16  	%rs238, %rs237, %rs236;
	and.b16  	%rs239, %rs233, 1;
	shl.b16 	%rs240, %rs231, 7;
	shr.u16 	%rs241, %rs233, 1;
	and.b16  	%rs242, %rs241, 127;
	or.b16  	%rs243, %rs240, %rs242;
	cvt.u64.u16 	%rd71, %rs239;
	add.s64 	%rd72, %rd12, %rd71;
	ld.local.u8 	%rs244, [%rd72];
	xor.b16  	%rs245, %rs238, %rs244;
	add.s64 	%rd73, %rd14, %rd71;
	ld.local.u8 	%rs246, [%rd73];
	xor.b16  	%rs247, %rs243, %rs246;
	shr.u16 	%rs248, %rs245, 1;
	and.b16  	%rs249, %rs248, 127;
	shl.b16 	%rs250, %rs234, 7;
	or.b16  	%rs251, %rs250, %rs249;
	and.b16  	%rs252, %rs247, 1;
	shl.b16 	%rs253, %rs245, 7;
	shr.u16 	%rs254, %rs247, 1;
	and.b16  	%rs255, %rs254, 127;
	or.b16  	%rs256, %rs253, %rs255;
	cvt.u64.u16 	%rd74, %rs252;
	add.s64 	%rd75, %rd12, %rd74;
	ld.local.u8 	%rs257, [%rd75];
	xor.b16  	%rs258, %rs251, %rs257;
	and.b16  	%rs259, %rs258, 255;
	add.s64 	%rd76, %rd14, %rd74;
	ld.local.u8 	%rs260, [%rd76];
	xor.b16  	%rs261, %rs256, %rs260;
	and.b16  	%rs262, %rs261, 255;
	setp.gt.u16 	%p4, %rs259, 228;
	selp.u32 	%r47, 1, 0, %p4;
	add.s32 	%r48, %r39, %r47;
	add.s32 	%r49, %r48, %r31;
	add.s16 	%rs263, %rs262, %rs145;
	and.b16  	%rs264, %rs263, 255;
	setp.ne.s16 	%p5, %rs264, %rs263;
	selp.u16 	%rs265, -1, 0, %p5;
	xor.b32  	%r50, %r32, %r3;
	and.b32  	%r51, %r37, 1;
	shl.b16 	%rs266, %rs265, 7;
	shr.u16 	%rs267, %rs151, 1;
	and.b16  	%rs268, %rs267, 127;
	or.b16  	%rs269, %rs266, %rs268;
	cvt.u32.u16 	%r52, %rs269;
	and.b32  	%r53, %r52, 255;
	add.s32 	%r54, %r39, %r51;
	add.s32 	%r55, %r54, %r53;
	cvt.u16.u32 	%rs270, %r55;
	shr.u16 	%rs271, %rs270, 8;
	popc.b32 	%r56, %r39;
	cvt.u16.u32 	%rs272, %r56;
	add.s16 	%rs273, %rs155, %rs272;
	add.s16 	%rs274, %rs273, %rs271;
	st.local.v2.u8 	[%rd8], {%rs3, %rs2};
	st.local.v2.u8 	[%rd10], {%rs3, %rs4};
	and.b32  	%r57, %r6, 63;
	brev.b32 	%r58, %r57;
	shr.u16 	%rs275, %rs259, 1;
	and.b16  	%rs276, %rs261, 1;
	shl.b16 	%rs277, %rs258, 7;
	shr.u16 	%rs278, %rs261, 1;
	and.b16  	%rs279, %rs278, 127;
	or.b16  	%rs280, %rs277, %rs279;
	cvt.u64.u16 	%rd77, %rs276;
	add.s64 	%rd78, %rd8, %rd77;
	ld.local.u8 	%rs281, [%rd78];
	xor.b16  	%rs282, %rs281, %rs275;
	and.b16  	%rs283, %rs282, 254;
	add.s64 	%rd79, %rd10, %rd77;
	ld.local.u8 	%rs284, [%rd79];
	xor.b16  	%rs285, %rs284, %rs280;
	shr.u32 	%r59, %r58, 26;
	cvt.u16.u32 	%rs286, %r59;
	shr.u16 	%rs287, %rs283, 1;
	and.b16  	%rs288, %rs285, 1;
	shl.b16 	%rs289, %rs282, 7;
	shr.u16 	%rs290, %rs285, 1;
	and.b16  	%rs291, %rs290, 127;
	or.b16  	%rs292, %rs289, %rs291;
	cvt.u64.u16 	%rd80, %rs288;
	add.s64 	%rd81, %rd8, %rd80;
	ld.local.u8 	%rs293, [%rd81];
	xor.b16  	%rs294, %rs287, %rs293;
	add.s64 	%rd82, %rd10, %rd80;
	ld.local.u8 	%rs295, [%rd82];
	xor.b16  	%rs296, %rs292, %rs295;
	shr.u32 	%r60, %r58, 27;
	cvt.u16.u32 	%rs297, %r60;
	shr.u16 	%rs298, %rs294, 1;
	and.b16  	%rs299, %rs298, 127;
	shl.b16 	%rs300, %rs286, 7;
	or.b16  	%rs301, %rs300, %rs299;
	and.b16  	%rs302, %rs296, 1;
	shl.b16 	%rs303, %rs294, 7;
	shr.u16 	%rs304, %rs296, 1;
	and.b16  	%rs305, %rs304, 127;
	or.b16  	%rs306, %rs303, %rs305;
	cvt.u64.u16 	%rd83, %rs302;
	add.s64 	%rd84, %rd8, %rd83;
	ld.local.u8 	%rs307, [%rd84];
	xor.b16  	%rs308, %rs301, %rs307;
	add.s64 	%rd85, %rd10, %rd83;
	ld.local.u8 	%rs309, [%rd85];
	xor.b16  	%rs310, %rs306, %rs309;
	shr.u32 	%r61, %r58, 28;
	cvt.u16.u32 	%rs311, %r61;
	shr.u16 	%rs312, %rs308, 1;
	and.b16  	%rs313, %rs312, 127;
	shl.b16 	%rs314, %rs297, 7;
	or.b16  	%rs315, %rs314, %rs313;
	and.b16  	%rs316, %rs310, 1;
	shl.b16 	%rs317, %rs308, 7;
	shr.u16 	%rs318, %rs310, 1;
	and.b16  	%rs319, %rs318, 127;
	or.b16  	%rs320, %rs317, %rs319;
	cvt.u64.u16 	%rd86, %rs316;
	add.s64 	%rd87, %rd8, %rd86;
	ld.local.u8 	%rs321, [%rd87];
	xor.b16  	%rs322, %rs315, %rs321;
	add.s64 	%rd88, %rd10, %rd86;
	ld.local.u8 	%rs323, [%rd88];
	xor.b16  	%rs324, %rs320, %rs323;
	shr.u32 	%r62, %r58, 29;
	cvt.u16.u32 	%rs325, %r62;
	shr.u16 	%rs326, %rs322, 1;
	and.b16  	%rs327, %rs326, 127;
	shl.b16 	%rs328, %rs311, 7;
	or.b16  	%rs329, %rs328, %rs327;
	and.b16  	%rs330, %rs324, 1;
	shl.b16 	%rs331, %rs322, 7;
	shr.u16 	%rs332, %rs324, 1;
	and.b16  	%rs333, %rs332, 127;
	or.b16  	%rs334, %rs331, %rs333;
	cvt.u64.u16 	%rd89, %rs330;
	add.s64 	%rd90, %rd8, %rd89;
	ld.local.u8 	%rs335, [%rd90];
	xor.b16  	%rs336, %rs329, %rs335;
	add.s64 	%rd91, %rd10, %rd89;
	ld.local.u8 	%rs337, [%rd91];
	xor.b16  	%rs338, %rs334, %rs337;
	shr.u32 	%r63, %r58, 30;
	cvt.u16.u32 	%rs339, %r63;
	shr.u16 	%rs340, %rs336, 1;
	and.b16  	%rs341, %rs340, 127;
	shl.b16 	%rs342, %rs325, 7;
	or.b16  	%rs343, %rs342, %rs341;
	and.b16  	%rs344, %rs338, 1;
	shl.b16 	%rs345, %rs336, 7;
	shr.u16 	%rs346, %rs338, 1;
	and.b16  	%rs347, %rs346, 127;
	or.b16  	%rs348, %rs345, %rs347;
	cvt.u64.u16 	%rd92, %rs344;
	add.s64 	%rd93, %rd8, %rd92;
	ld.local.u8 	%rs349, [%rd93];
	xor.b16  	%rs350, %rs343, %rs349;
	add.s64 	%rd94, %rd10, %rd92;
	ld.local.u8 	%rs351, [%rd94];
	xor.b16  	%rs352, %rs348, %rs351;
	shr.u32 	%r64, %r58, 31;
	cvt.u16.u32 	%rs353, %r64;
	shr.u16 	%rs354, %rs350, 1;
	and.b16  	%rs355, %rs354, 127;
	shl.b16 	%rs356, %rs339, 7;
	or.b16  	%rs357, %rs356, %rs355;
	and.b16  	%rs358, %rs352, 1;
	shl.b16 	%rs359, %rs350, 7;
	shr.u16 	%rs360, %rs352, 1;
	and.b16  	%rs361, %rs360, 127;
	or.b16  	%rs362, %rs359, %rs361;
	cvt.u64.u16 	%rd95, %rs358;
	add.s64 	%rd96, %rd8, %rd95;
	ld.local.u8 	%rs363, [%rd96];
	xor.b16  	%rs364, %rs357, %rs363;
	add.s64 	%rd97, %rd10, %rd95;
	ld.local.u8 	%rs365, [%rd97];
	xor.b16  	%rs366, %rs362, %rs365;
	shr.u16 	%rs367, %rs364, 1;
	and.b16  	%rs368, %rs367, 127;
	shl.b16 	%rs369, %rs353, 7;
	or.b16  	%rs370, %rs369, %rs368;
	and.b16  	%rs371, %rs366, 1;
	shl.b16 	%rs372, %rs364, 7;
	shr.u16 	%rs373, %rs366, 1;
	and.b16  	%rs374, %rs373, 127;
	or.b16  	%rs375, %rs372, %rs374;
	cvt.u64.u16 	%rd98, %rs371;
	add.s64 	%rd99, %rd8, %rd98;
	ld.local.u8 	%rs376, [%rd99];
	xor.b16  	%rs377, %rs370, %rs376;
	and.b16  	%rs378, %rs377, 255;
	add.s64 	%rd100, %rd10, %rd98;
	ld.local.u8 	%rs379, [%rd100];
	xor.b16  	%rs380, %rs375, %rs379;
	st.global.u8 	[%rd28], %rs377;
	st.global.u8 	[%rd28+1], %rs380;
	setp.gt.u16 	%p6, %rs378, 228;
	selp.u32 	%r65, 1, 0, %p6;
	add.s32 	%r66, %r57, %r65;
	add.s32 	%r67, %r66, %r49;
	shr.u32 	%r68, %r67, 8;
	st.global.u8 	[%rd28+3], %r67;
	cvt.u32.u16 	%r69, %rs263;
	and.b32  	%r70, %r69, 255;
	cvt.u32.u16 	%r71, %rs380;
	and.b32  	%r72, %r71, 255;
	add.s32 	%r73, %r72, %r70;
	add.s32 	%r74, %r73, %r68;
	cvt.u16.u32 	%rs381, %r74;
	st.global.u8 	[%rd28+4], %r74;
	xor.b32  	%r75, %r50, %r6;
	cvt.u16.u32 	%rs382, %r75;
	and.b16  	%rs383, %rs382, 63;
	st.global.u8 	[%rd28+5], %rs383;
	and.b32  	%r76, %r55, 1;
	shr.u16 	%rs384, %rs381, 1;
	and.b16  	%rs385, %rs384, 128;
	shr.u16 	%rs386, %rs270, 1;
	and.b16  	%rs387, %rs386, 127;
	or.b16  	%rs388, %rs385, %rs387;
	cvt.u32.u16 	%r77, %rs388;
	add.s32 	%r78, %r57, %r76;
	add.s32 	%r79, %r78, %r77;
	cvt.u16.u32 	%rs389, %r79;
	shr.u16 	%rs390, %rs389, 8;
	st.global.u8 	[%rd28+6], %r79;
	popc.b32 	%r80, %r57;
	cvt.u16.u32 	%rs391, %r80;
	add.s16 	%rs392, %rs274, %rs391;
	add.s16 	%rs393, %rs392, %rs390;
	st.global.u8 	[%rd28+7], %rs393;
	and.b64  	%rd101, %rd23, 63;
	add.s64 	%rd102, %rd5, %rd101;
	ld.global.u8 	%rs394, [%rd102];
	and.b64  	%rd103, %rd26, 63;
	add.s64 	%rd104, %rd5, %rd103;
	ld.global.u8 	%rs395, [%rd104];
	or.b16  	%rs396, %rs395, %rs394;
	and.b64  	%rd105, %rd24, 63;
	add.s64 	%rd106, %rd5, %rd105;
	ld.global.u8 	%rs397, [%rd106];
	or.b16  	%rs398, %rs396, %rs397;
	and.b64  	%rd107, %rd25, 63;
	add.s64 	%rd108, %rd5, %rd107;
	ld.global.u8 	%rs399, [%rd108];
	or.b16  	%rs400, %rs398, %rs399;
	cvt.u64.u32 	%rd109, %r7;
	add.s64 	%rd110, %rd4, %rd109;
	st.global.u8 	[%rd110], %rs400;
	ret;

}
	// .globl	_Z9calc_4colPhS_PKhS1_j
.visible .entry _Z9calc_4colPhS_PKhS1_j(
	.param .u64 .ptr .align 1 _Z9calc_4colPhS_PKhS1_j_param_0,
	.param .u64 .ptr .align 1 _Z9calc_4colPhS_PKhS1_j_param_1,
	.param .u64 .ptr .align 1 _Z9calc_4colPhS_PKhS1_j_param_2,
	.param .u64 .ptr .align 1 _Z9calc_4colPhS_PKhS1_j_param_3,
	.param .u32 _Z9calc_4colPhS_PKhS1_j_param_4
)
{
	.local .align 2 .b8 	__local_depot1[4];
	.reg .b64 	%SP;
	.reg .b64 	%SPL;
	.reg .pred 	%p<5>;
	.reg .b16 	%rs<498>;
	.reg .b32 	%r<107>;
	.reg .b64 	%rd<139>;

	mov.u64 	%SPL, __local_depot1;
	ld.param.u64 	%rd1, [_Z9calc_4colPhS_PKhS1_j_param_0];
	ld.param.u64 	%rd2, [_Z9calc_4colPhS_PKhS1_j_param_1];
	ld.param.u64 	%rd3, [_Z9calc_4colPhS_PKhS1_j_param_2];
	ld.param.u64 	%rd4, [_Z9calc_4colPhS_PKhS1_j_param_3];
	ld.param.u32 	%r1, [_Z9calc_4colPhS_PKhS1_j_param_4];
	cvta.to.global.u64 	%rd5, %rd2;
	cvta.to.global.u64 	%rd6, %rd4;
	cvta.to.global.u64 	%rd7, %rd1;
	cvta.to.global.u64 	%rd8, %rd3;
	add.u64 	%rd10, %SPL, 0;
	add.u64 	%rd12, %SPL, 2;
	add.u64 	%rd14, %SPL, 0;
	add.u64 	%rd16, %SPL, 2;
	add.u64 	%rd18, %SPL, 0;
	add.u64 	%rd20, %SPL, 2;
	add.u64 	%rd22, %SPL, 0;
	add.u64 	%rd24, %SPL, 2;
	mov.u32 	%r2, %ctaid.y;
	cvt.u64.u32 	%rd25, %r2;
	mov.u32 	%r3, %nctaid.x;
	mov.u32 	%r4, %ctaid.x;
	cvt.u64.u32 	%rd26, %r4;
	mad.lo.s32 	%r5, %r2, %r3, %r4;
	mov.u32 	%r6, %ntid.x;
	mov.u32 	%r7, %tid.x;
	cvt.u64.u32 	%rd27, %r7;
	mad.lo.s32 	%r8, %r5, %r6, %r7;
	shl.b32 	%r9, %r8, 3;
	shr.u32 	%r10, %r4, 6;
	cvt.u64.u32 	%rd28, %r10;
	shl.b32 	%r11, %r1, 3;
	cvt.u64.u32 	%rd29, %r11;
	add.s64 	%rd30, %rd8, %rd29;
	ld.global.u8 	%rs1, [%rd30];
	cvt.u64.u32 	%rd31, %r9;
	add.s64 	%rd32, %rd7, %rd31;
	st.global.u8 	[%rd32], %rs1;
	ld.global.u8 	%rs2, [%rd30+1];
	st.global.u8 	[%rd32+1], %rs2;
	ld.global.u8 	%rs3, [%rd30+2];
	st.global.u8 	[%rd32+2], %rs3;
	ld.global.u8 	%rs4, [%rd30+3];
	st.global.u8 	[%rd32+3], %rs4;
	ld.global.u8 	%rs5, [%rd30+4];
	st.global.u8 	[%rd32+4], %rs5;
	ld.global.u8 	%rs6, [%rd30+5];
	st.global.u8 	[%rd32+5], %rs6;
	ld.global.u8 	%rs7, [%rd30+6];
	st.global.u8 	[%rd32+6], %rs7;
	ld.global.u8 	%rs8, [%rd30+7];
	cvt.u16.u32 	%rs9, %r2;
	and.b16  	%rs10, %rs9, 63;
	cvt.u16.u32 	%rs11, %r10;
	and.b16  	%rs12, %rs11, 63;
	cvt.u16.u32 	%rs13, %r4;
	and.b16  	%rs14, %rs13, 63;
	cvt.u16.u32 	%rs15, %r7;
	and.b16  	%rs16, %rs15, 63;
	mov.b16 	%rs17, 132;
	mov.b16 	%rs18, 0;
	st.local.v2.u8 	[%rd22], {%rs18, %rs17};
	mov.b16 	%rs19, 8;
	st.local.v2.u8 	[%rd24], {%rs18, %rs19};
	and.b32  	%r12, %r2, 63;
	brev.b32 	%r13, %r12;
	shr.u16 	%rs20, %rs1, 1;
	and.b16  	%rs21, %rs2, 1;
	shl.b16 	%rs22, %rs1, 7;
	shr.u16 	%rs23, %rs2, 1;
	or.b16  	%rs24, %rs22, %rs23;
	cvt.u64.u16 	%rd33, %rs21;
	add.s64 	%rd34, %rd22, %rd33;
	ld.local.u8 	%rs25, [%rd34];
	xor.b16  	%rs26, %rs25, %rs20;
	and.b16  	%rs27, %rs26, 254;
	add.s64 	%rd35, %rd24, %rd33;
	ld.local.u8 	%rs28, [%rd35];
	xor.b16  	%rs29, %rs28, %rs24;
	shr.u32 	%r14, %r13, 26;
	cvt.u16.u32 	%rs30, %r14;
	shr.u16 	%rs31, %rs27, 1;
	and.b16  	%rs32, %rs29, 1;
	shl.b16 	%rs33, %rs26, 7;
	shr.u16 	%rs34, %rs29, 1;
	and.b16  	%rs35, %rs34, 127;
	or.b16  	%rs36, %rs33, %rs35;
	cvt.u64.u16 	%rd36, %rs32;
	add.s64 	%rd37, %rd22, %rd36;
	ld.local.u8 	%rs37, [%rd37];
	xor.b16  	%rs38, %rs31, %rs37;
	add.s64 	%rd38, %rd24, %rd36;
	ld.local.u8 	%rs39, [%rd38];
	xor.b16  	%rs40, %rs36, %rs39;
	shr.u32 	%r15, %r13, 27;
	cvt.u16.u32 	%rs41, %r15;
	shr.u16 	%rs42, %rs38, 1;
	and.b16  	%rs43, %rs42, 127;
	shl.b16 	%rs44, %rs30, 7;
	or.b16  	%rs45, %rs44, %rs43;
	and.b16  	%rs46, %rs40, 1;
	shl.b16 	%rs47, %rs38, 7;
	shr.u16 	%rs48, %rs40, 1;
	and.b16  	%rs49, %rs48, 127;
	or.b16  	%rs50, %rs47, %rs49;
	cvt.u64.u16 	%rd39, %rs46;
	add.s64 	%rd40, %rd22, %rd39;
	ld.local.u8 	%rs51, [%rd40];
	xor.b16  	%rs52, %rs45, %rs51;
	add.s64 	%rd41, %rd24, %rd39;
	ld.local.u8 	%rs53, [%rd41];
	xor.b16  	%rs54, %rs50, %rs53;
	shr.u32 	%r16, %r13, 28;
	cvt.u16.u32 	%rs55, %r16;
	shr.u16 	%rs56, %rs52, 1;
	and.b16  	%rs57, %rs56, 127;
	shl.b16 	%rs58, %rs41, 7;
	or.b16  	%rs59, %rs58, %rs57;
	and.b16  	%rs60, %rs54, 1;
	shl.b16 	%rs61, %rs52, 7;
	shr.u16 	%rs62, %rs54, 1;
	and.b16  	%rs63, %rs62, 127;
	or.b16  	%rs64, %rs61, %rs63;
	cvt.u64.u16 	%rd42, %rs60;
	add.s64 	%rd43, %rd22, %rd42;
	ld.local.u8 	%rs65, [%rd43];
	xor.b16  	%rs66, %rs59, %rs65;
	add.s64 	%rd44, %rd24, %rd42;
	ld.local.u8 	%rs67, [%rd44];
	xor.b16  	%rs68, %rs64, %rs67;
	shr.u32 	%r17, %r13, 29;
	cvt.u16.u32 	%rs69, %r17;
	shr.u16 	%rs70, %rs66, 1;
	and.b16  	%rs71, %rs70, 127;
	shl.b16 	%rs72, %rs55, 7;
	or.b16  	%rs73, %rs72, %rs71;
	and.b16  	%rs74, %rs68, 1;
	shl.b16 	%rs75, %rs66, 7;
	shr.u16 	%rs76, %rs68, 1;
	and.b16  	%rs77, %rs76, 127;
	or.b16  	%rs78, %rs75, %rs77;
	cvt.u64.u16 	%rd45, %rs74;
	add.s64 	%rd46, %rd22, %rd45;
	ld.local.u8 	%rs79, [%rd46];
	xor.b16  	%rs80, %rs73, %rs79;
	add.s64 	%rd47, %rd24, %rd45;
	ld.local.u8 	%rs81, [%rd47];
	xor.b16  	%rs82, %rs78, %rs81;
	shr.u32 	%r18, %r13, 30;
	cvt.u16.u32 	%rs83, %r18;
	shr.u16 	%rs84, %rs80, 1;
	and.b16  	%rs85, %rs84, 127;
	shl.b16 	%rs86, %rs69, 7;
	or.b16  	%rs87, %rs86, %rs85;
	and.b16  	%rs88, %rs82, 1;
	shl.b16 	%rs89, %rs80, 7;
	shr.u16 	%rs90, %rs82, 1;
	and.b16  	%rs91, %rs90, 127;
	or.b16  	%rs92, %rs89, %rs91;
	cvt.u64.u16 	%rd48, %rs88;
	add.s64 	%rd49, %rd22, %rd48;
	ld.local.u8 	%rs93, [%rd49];
	xor.b16  	%rs94, %rs87, %rs93;
	add.s64 	%rd50, %rd24, %rd48;
	ld.local.u8 	%rs95, [%rd50];
	xor.b16  	%rs96, %rs92, %rs95;
	shr.u32 	%r19, %r13, 31;
	cvt.u16.u32 	%rs97, %r19;
	shr.u16 	%rs98, %rs94, 1;
	and.b16  	%rs99, %rs98, 127;
	shl.b16 	%rs100, %rs83, 7;
	or.b16  	%rs101, %rs100, %rs99;
	and.b16  	%rs102, %rs96, 1;
	shl.b16 	%rs103, %rs94, 7;
	shr.u16 	%rs104, %rs96, 1;
	and.b16  	%rs105, %rs104, 127;
	or.b16  	%rs106, %rs103, %rs105;
	cvt.u64.u16 	%rd51, %rs102;
	add.s64 	%rd52, %rd22, %rd51;
	ld.local.u8 	%rs107, [%rd52];
	xor.b16  	%rs108, %rs101, %rs107;
	add.s64 	%rd53, %rd24, %rd51;
	ld.local.u8 	%rs109, [%rd53];
	xor.b16  	%rs110, %rs106, %rs109;
	shr.u16 	%rs111, %rs108, 1;
	and.b16  	%rs112, %rs111, 127;
	shl.b16 	%rs113, %rs97, 7;
	or.b16  	%rs114, %rs113, %rs112;
	and.b16  	%rs115, %rs110, 1;
	shl.b16 	%rs116, %rs108, 7;
	shr.u16 	%rs117, %rs110, 1;
	and.b16  	%rs118, %rs117, 127;
	or.b16  	%rs119, %rs116, %rs118;
	cvt.u64.u16 	%rd54, %rs115;
	add.s64 	%rd55, %rd22, %rd54;
	ld.local.u8 	%rs120, [%rd55];
	xor.b16  	%rs121, %rs114, %rs120;
	and.b16  	%rs122, %rs121, 255;
	add.s64 	%rd56, %rd24, %rd54;
	ld.local.u8 	%rs123, [%rd56];
	xor.b16  	%rs124, %rs119, %rs123;
	setp.gt.u16 	%p1, %rs122, 228;
	cvt.u32.u16 	%r20, %rs4;
	and.b32  	%r21, %r20, 255;
	selp.u32 	%r22, 1, 0, %p1;
	add.s32 	%r23, %r12, %r22;
	add.s32 	%r24, %r23, %r21;
	shr.u32 	%r25, %r24, 8;
	cvt.u32.u16 	%r26, %rs5;
	and.b32  	%r27, %r26, 255;
	cvt.u32.u16 	%r28, %rs124;
	and.b32  	%r29, %r28, 255;
	add.s32 	%r30, %r29, %r27;
	add.s32 	%r31, %r30, %r25;
	cvt.u16.u32 	%rs125, %r31;
	xor.b16  	%rs126, %rs6, %rs10;
	and.b16  	%rs127, %rs7, 1;
	shr.u16 	%rs128, %rs125, 1;
	and.b16  	%rs129, %rs128, 128;
	shr.u16 	%rs130, %rs7, 1;
	or.b16  	%rs131, %rs129, %rs130;
	cvt.u32.u16 	%r32, %rs131;
	cvt.u32.u16 	%r33, %rs127;
	add.s32 	%r34, %r12, %r33;
	add.s32 	%r35, %r34, %r32;
	shr.u32 	%r36, %r35, 8;
	cvt.u16.u32 	%rs132, %r36;
	cvt.u16.u32 	%rs133, %r35;
	popc.b32 	%r37, %r12;
	cvt.u16.u32 	%rs134, %r37;
	add.s16 	%rs135, %rs8, %rs134;
	add.s16 	%rs136, %rs135, %rs132;
	st.local.v2.u8 	[%rd18], {%rs18, %rs17};
	st.local.v2.u8 	[%rd20], {%rs18, %rs19};
	and.b32  	%r38, %r10, 63;
	brev.b32 	%r39, %r38;
	shr.u16 	%rs137, %rs122, 1;
	and.b16  	%rs138, %rs124, 1;
	shl.b16 	%rs139, %rs121, 7;
	shr.u16 	%rs140, %rs124, 1;
	and.b16  	%rs141, %rs140, 127;
	or.b16  	%rs142, %rs139, %rs141;
	cvt.u64.u16 	%rd57, %rs138;
	add.s64 	%rd58, %rd18, %rd57;
	ld.local.u8 	%rs143, [%rd58];
	xor.b16  	%rs144, %rs143, %rs137;
	and.b16  	%rs145, %rs144, 254;
	add.s64 	%rd59, %rd20, %rd57;
	ld.local.u8 	%rs146, [%rd59];
	xor.b16  	%rs147, %rs146, %rs142;
	shr.u32 	%r40, %r39, 26;
	cvt.u16.u32 	%rs148, %r40;
	shr.u16 	%rs149, %rs145, 1;
	and.b16  	%rs150, %rs147, 1;
	shl.b16 	%rs151, %rs144, 7;
	shr.u16 	%rs152, %rs147, 1;
	and.b16  	%rs153, %rs152, 127;
	or.b16  	%rs154, %rs151, %rs153;
	cvt.u64.u16 	%rd60, %rs150;
	add.s64 	%rd61, %rd18, %rd60;
	ld.local.u8 	%rs155, [%rd61];
	xor.b16  	%rs156, %rs149, %rs155;
	add.s64 	%rd62, %rd20, %rd60;
	ld.local.u8 	%rs157, [%rd62];
	xor.b16  	%rs158, %rs154, %rs157;
	shr.u32 	%r41, %r39, 27;
	cvt.u16.u32 	%rs159, %r41;
	shr.u16 	%rs160, %rs156, 1;
	and.b16  	%rs161, %rs160, 127;
	shl.b16 	%rs162, %rs148, 7;
	or.b16  	%rs163, %rs162, %rs161;
	and.b16  	%rs164, %rs158, 1;
	shl.b16 	%rs165, %rs156, 7;
	shr.u16 	%rs166, %rs158, 1;
	and.b16  	%rs167, %rs166, 127;
	or.b16  	%rs168, %rs165, %rs167;
	cvt.u64.u16 	%rd63, %rs164;
	add.s64 	%rd64, %rd18, %rd63;
	ld.local.u8 	%rs169, [%rd64];
	xor.b16  	%rs170, %rs163, %rs169;
	add.s64 	%rd65, %rd20, %rd63;
	ld.local.u8 	%rs171, [%rd65];
	xor.b16  	%rs172, %rs168, %rs171;
	shr.u32 	%r42, %r39, 28;
	cvt.u16.u32 	%rs173, %r42;
	shr.u16 	%rs174, %rs170, 1;
	and.b16  	%rs175, %rs174, 127;
	shl.b16 	%rs176, %rs159, 7;
	or.b16  	%rs177, %rs176, %rs175;
	and.b16  	%rs178, %rs172, 1;
	shl.b16 	%rs179, %rs170, 7;
	shr.u16 	%rs180, %rs172, 1;
	and.b16  	%rs181, %rs180, 127;
	or.b16  	%rs182, %rs179, %rs181;
	cvt.u64.u16 	%rd66, %rs178;
	add.s64 	%rd67, %rd18, %rd66;
	ld.local.u8 	%rs183, [%rd67];
	xor.b16  	%rs184, %rs177, %rs183;
	add.s64 	%rd68, %rd20, %rd66;
	ld.local.u8 	%rs185, [%rd68];
	xor.b16  	%rs186, %rs182, %rs185;
	shr.u32 	%r43, %r39, 29;
	cvt.u16.u32 	%rs187, %r43;
	shr.u16 	%rs188, %rs184, 1;
	and.b16  	%rs189, %rs188, 127;
	shl.b16 	%rs190, %rs173, 7;
	or.b16  	%rs191, %rs190, %rs189;
	and.b16  	%rs192, %rs186, 1;
	shl.b16 	%rs193, %rs184, 7;
	shr.u16 	%rs194, %rs186, 1;
	and.b16  	%rs195, %rs194, 127;
	or.b16  	%rs196, %rs193, %rs195;
	cvt.u64.u16 	%rd69, %rs192;
	add.s64 	%rd70, %rd18, %rd69;
	ld.local.u8 	%rs197, [%rd70];
	xor.b16  	%rs198, %rs191, %rs197;
	add.s64 	%rd71, %rd20, %rd69;
	ld.local.u8 	%rs199, [%rd71];
	xor.b16  	%rs200, %rs196, %rs199;
	shr.u32 	%r44, %r39, 30;
	cvt.u16.u32 	%rs201, %r44;
	shr.u16 	%rs202, %rs198, 1;
	and.b16  	%rs203, %rs202, 127;
	shl.b16 	%rs204, %rs187, 7;
	or.b16  	%rs205, %rs204, %rs203;
	and.b16  	%rs206, %rs200, 1;
	shl.b16 	%rs207, %rs198, 7;
	shr.u16 	%rs208, %rs200, 1;
	and.b16  	%rs209, %rs208, 127;
	or.b16  	%rs210, %rs207, %rs209;
	cvt.u64.u16 	%rd72, %rs206;
	add.s64 	%rd73, %rd18, %rd72;
	ld.local.u8 	%rs211, [%rd73];
	xor.b16  	%rs212, %rs205, %rs211;
	add.s64 	%rd74, %rd20, %rd72;
	ld.local.u8 	%rs213, [%rd74];
	xor.b16  	%rs214, %rs210, %rs213;
	shr.u32 	%r45, %r39, 31;
	cvt.u16.u32 	%rs215, %r45;
	shr.u16 	%rs216, %rs212, 1;
	and.b16  	%rs217, %rs216, 127;
	shl.b16 	%rs218, %rs201, 7;
	or.b16  	%rs219, %rs218, %rs217;
	and.b16  	%rs220, %rs214, 1;
	shl.b16 	%rs221, %rs212, 7;
	shr.u16 	%rs222, %rs214, 1;
	and.b16  	%rs223, %rs222, 127;
	or.b16  	%rs224, %rs221, %rs223;
	cvt.u64.u16 	%rd75, %rs220;
	add.s64 	%rd76, %rd18, %rd75;
	ld.local.u8 	%rs225, [%rd76];
	xor.b16  	%rs226, %rs219, %rs225;
	add.s64 	%rd77, %rd20, %rd75;
	ld.local.u8 	%rs227, [%rd77];
	xor.b16  	%rs228, %rs224, %rs227;
	shr.u16 	%rs229, %rs226, 1;
	and.b16  	%rs230, %rs229, 127;
	shl.b16 	%rs231, %rs215, 7;
	or.b16  	%rs232, %rs231, %rs230;
	and.b16  	%rs233, %rs228, 1;
	shl.b16 	%rs234, %rs226, 7;
	shr.u16 	%rs235, %rs228, 1;
	and.b16  	%rs236, %rs235, 127;
	or.b16  	%rs237, %rs234, %rs236;
	cvt.u64.u16 	%rd78, %rs233;
	add.s64 	%rd79, %rd18, %rd78;
	ld.local.u8 	%rs238, [%rd79];
	xor.b16  	%rs239, %rs232, %rs238;
	and.b16  	%rs240, %rs239, 255;
	add.s64 	%rd80, %rd20, %rd78;
	ld.local.u8 	%rs241, [%rd80];
	xor.b16  	%rs242, %rs237, %rs241;
	setp.gt.u16 	%p2, %rs240, 228;
	and.b32  	%r46, %r24, 255;
	selp.u32 	%r47, 1, 0, %p2;
	add.s32 	%r48, %r38, %r47;
	add.s32 	%r49, %r48, %r46;
	shr.u32 	%r50, %r49, 8;
	and.b32  	%r51, %r31, 255;
	cvt.u32.u16 	%r52, %rs242;
	and.b32  	%r53, %r52, 255;
	add.s32 	%r54, %r51, %r53;
	add.s32 	%r55, %r54, %r50;
	cvt.u16.u32 	%rs243, %r55;
	xor.b16  	%rs244, %rs126, %rs12;
	and.b32  	%r56, %r35, 1;
	shr.u16 	%rs245, %rs243, 1;
	and.b16  	%rs246, %rs245, 128;
	shr.u16 	%rs247, %rs133, 1;
	and.b16  	%rs248, %rs247, 127;
	or.b16  	%rs249, %rs246, %rs248;
	cvt.u32.u16 	%r57, %rs249;
	add.s32 	%r58, %r38, %r56;
	add.s32 	%r59, %r58, %r57;
	cvt.u16.u32 	%rs250, %r59;
	shr.u16 	%rs251, %rs250, 8;
	popc.b32 	%r60, %r38;
	cvt.u16.u32 	%rs252, %r60;
	add.s16 	%rs253, %rs136, %rs252;
	add.s16 	%rs254, %rs253, %rs251;
	st.local.v2.u8 	[%rd14], {%rs18, %rs17};
	st.local.v2.u8 	[%rd16], {%rs18, %rs19};
	and.b32  	%r61, %r4, 63;
	brev.b32 	%r62, %r61;
	shr.u16 	%rs255, %rs240, 1;
	and.b16  	%rs256, %rs242, 1;
	shl.b16 	%rs257, %rs239, 7;
	shr.u16 	%rs258, %rs242, 1;
	and.b16  	%rs259, %rs258, 127;
	or.b16  	%rs260, %rs257, %rs259;
	cvt.u64.u16 	%rd81, %rs256;
	add.s64 	%rd82, %rd14, %rd81;
	ld.local.u8 	%rs261, [%rd82];
	xor.b16  	%rs262, %rs261, %rs255;
	and.b16  	%rs263, %rs262, 254;
	add.s64 	%rd83, %rd16, %rd81;
	ld.local.u8 	%rs264, [%rd83];
	xor.b16  	%rs265, %rs264, %rs260;
	shr.u32 	%r63, %r62, 26;
	cvt.u16.u32 	%rs266, %r63;
	shr.u16 	%rs267, %rs263, 1;
	and.b16  	%rs268, %rs265, 1;
	shl.b16 	%rs269, %rs262, 7;
	shr.u16 	%rs270, %rs265, 1;
	and.b16  	%rs271, %rs270, 127;
	or.b16  	%rs272, %rs269, %rs271;
	cvt.u64.u16 	%rd84, %rs268;
	add.s64 	%rd85, %rd14, %rd84;
	ld.local.u8 	%rs273, [%rd85];
	xor.b16  	%rs274, %rs267, %rs273;
	add.s64 	%rd86, %rd16, %rd84;
	ld.local.u8 	%rs275, [%rd86];
	xor.b16  	%rs276, %rs272, %rs275;
	shr.u32 	%r64, %r62, 27;
	cvt.u16.u32 	%rs277, %r64;
	shr.u16 	%rs278, %rs274, 1;
	and.b16  	%rs279, %rs278, 127;
	shl.b16 	%rs280, %rs266, 7;
	or.b16  	%rs281, %rs280, %rs279;
	and.b16  	%rs282, %rs276, 1;
	shl.b16 	%rs283, %rs274, 7;
	shr.u16 	%rs284, %rs276, 1;
	and.b16  	%rs285, %rs284, 127;
	or.b16  	%rs286, %rs283, %rs285;
	cvt.u64.u16 	%rd87, %rs282;
	add.s64 	%rd88, %rd14, %rd87;
	ld.local.u8 	%rs287, [%rd88];
	xor.b16  	%rs288, %rs281, %rs287;
	add.s64 	%rd89, %rd16, %rd87;
	ld.local.u8 	%rs289, [%rd89];
	xor.b16  	%rs290, %rs286, %rs289;
	shr.u32 	%r65, %r62, 28;
	cvt.u16.u32 	%rs291, %r65;
	shr.u16 	%rs292, %rs288, 1;
	and.b16  	%rs293, %rs292, 127;
	shl.b16 	%rs294, %rs277, 7;
	or.b16  	%rs295, %rs294, %rs293;
	and.b16  	%rs296, %rs290, 1;
	shl.b16 	%rs297, %rs288, 7;
	shr.u16 	%rs298, %rs290, 1;
	and.b16  	%rs299, %rs298, 127;
	or.b16  	%rs300, %rs297, %rs299;
	cvt.u64.u16 	%rd90, %rs296;
	add.s64 	%rd91, %rd14, %rd90;
	ld.local.u8 	%rs301, [%rd91];
	xor.b16  	%rs302, %rs295, %rs301;
	add.s64 	%rd92, %rd16, %rd90;
	ld.local.u8 	%rs303, [%rd92];
	xor.b16  	%rs304, %rs300, %rs303;
	shr.u32 	%r66, %r62, 29;
	cvt.u16.u32 	%rs305, %r66;
	shr.u16 	%rs306, %rs302, 1;
	and.b16  	%rs307, %rs306, 127;
	shl.b16 	%rs308, %rs291, 7;
	or.b16  	%rs309, %rs308, %rs307;
	and.b16  	%rs310, %rs304, 1;
	shl.b16 	%rs311, %rs302, 7;
	shr.u16 	%rs312, %rs304, 1;
	and.b16  	%rs313, %rs312, 127;
	or.b16  	%rs314, %rs311, %rs313;
	cvt.u64.u16 	%rd93, %rs310;
	add.s64 	%rd94, %rd14, %rd93;
	ld.local.u8 	%rs315, [%rd94];
	xor.b16  	%rs316, %rs309, %rs315;
	add.s64 	%rd95, %rd16, %rd93;
	ld.local.u8 	%rs317, [%rd95];
	xor.b16  	%rs318, %rs314, %rs317;
	shr.u32 	%r67, %r62, 30;
	cvt.u16.u32 	%rs319, %r67;
	shr.u16 	%rs320, %rs316, 1;
	and.b16  	%rs321, %rs320, 127;
	shl.b16 	%rs322, %rs305, 7;
	or.b16  	%rs323, %rs322, %rs321;
	and.b16  	%rs324, %rs318, 1;
	shl.b16 	%rs325, %rs316, 7;
	shr.u16 	%rs326, %rs318, 1;
	and.b16  	%rs327, %rs326, 127;
	or.b16  	%rs328, %rs325, %rs327;
	cvt.u64.u16 	%rd96, %rs324;
	add.s64 	%rd97, %rd14, %rd96;
	ld.local.u8 	%rs329, [%rd97];
	xor.b16  	%rs330, %rs323, %rs329;
	add.s64 	%rd98, %rd16, %rd96;
	ld.local.u8 	%rs331, [%rd98];
	xor.b16  	%rs332, %rs328, %rs331;
	shr.u32 	%r68, %r62, 31;
	cvt.u16.u32 	%rs333, %r68;
	shr.u16 	%rs334, %rs330, 1;
	and.b16  	%rs335, %rs334, 127;
	shl.b16 	%rs336, %rs319, 7;
	or.b16  	%rs337, %rs336, %rs335;
	and.b16  	%rs338, %rs332, 1;
	shl.b16 	%rs339, %rs330, 7;
	shr.u16 	%rs340, %rs332, 1;
	and.b16  	%rs341, %rs340, 127;
	or.b16  	%rs342, %rs339, %rs341;
	cvt.u64.u16 	%rd99, %rs338;
	add.s64 	%rd100, %rd14, %rd99;
	ld.local.u8 	%rs343, [%rd100];
	xor.b16  	%rs344, %rs337, %rs343;
	add.s64 	%rd101, %rd16, %rd99;
	ld.local.u8 	%rs345, [%rd101];
	xor.b16  	%rs346, %rs342, %rs345;
	shr.u16 	%rs347, %rs344, 1;
	and.b16  	%rs348, %rs347, 127;
	shl.b16 	%rs349, %rs333, 7;
	or.b16  	%rs350, %rs349, %rs348;
	and.b16  	%rs351, %rs346, 1;
	shl.b16 	%rs352, %rs344, 7;
	shr.u16 	%rs353, %rs346, 1;
	and.b16  	%rs354, %rs353, 127;
	or.b16  	%rs355, %rs352, %rs354;
	cvt.u64.u16 	%rd102, %rs351;
	add.s64 	%rd103, %rd14, %rd102;
	ld.local.u8 	%rs356, [%rd103];
	xor.b16  	%rs357, %rs350, %rs356;
	and.b16  	%rs358, %rs357, 255;
	add.s64 	%rd104, %rd16, %rd102;
	ld.local.u8 	%rs359, [%rd104];
	xor.b16  	%rs360, %rs355, %rs359;
	setp.gt.u16 	%p3, %rs358, 228;
	and.b32  	%r69, %r49, 255;
	selp.u32 	%r70, 1, 0, %p3;
	add.s32 	%r71, %r61, %r70;
	add.s32 	%r72, %r71, %r69;
	shr.u32 	%r73, %r72, 8;
	and.b32  	%r74, %r55, 255;
	cvt.u32.u16 	%r75, %rs360;
	and.b32  	%r76, %r75, 255;
	add.s32 	%r77, %r74, %r76;
	add.s32 	%r78, %r77, %r73;
	cvt.u16.u32 	%rs361, %r78;
	xor.b16  	%rs362, %rs244, %rs14;
	and.b32  	%r79, %r59, 1;
	shr.u16 	%rs363, %rs361, 1;
	and.b16  	%rs364, %rs363, 128;
	shr.u16 	%rs365, %rs250, 1;
	and.b16  	%rs366, %rs365, 127;
	or.b16  	%rs367, %rs364, %rs366;
	cvt.u32.u16 	%r80, %rs367;
	add.s32 	%r81, %r61, %r79;
	add.s32 	%r82, %r81, %r80;
	cvt.u16.u32 	%rs368, %r82;
	shr.u16 	%rs369, %rs368, 8;
	popc.b32 	%r83, %r61;
	cvt.u16.u32 	%rs370, %r83;
	add.s16 	%rs371, %rs254, %rs370;
	add.s16 	%rs372, %rs371, %rs369;
	st.local.v2.u8 	[%rd10], {%rs18, %rs17};
	st.local.v2.u8 	[%rd12], {%rs18, %rs19};
	and.b32  	%r84, %r7, 63;
	brev.b32 	%r85, %r84;
	shr.u16 	%rs373, %rs358, 1;
	and.b16  	%rs374, %rs360, 1;
	shl.b16 	%rs375, %rs357, 7;
	shr.u16 	%rs376, %rs360, 1;
	and.b16  	%rs377, %rs376, 127;
	or.b16  	%rs378, %rs375, %rs377;
	cvt.u64.u16 	%rd105, %rs374;
	add.s64 	%rd106, %rd10, %rd105;
	ld.local.u8 	%rs379, [%rd106];
	xor.b16  	%rs380, %rs379, %rs373;
	and.b16  	%rs381, %rs380, 254;
	add.s64 	%rd107, %rd12, %rd105;
	ld.local.u8 	%rs382, [%rd107];
	xor.b16  	%rs383, %rs382, %rs378;
	shr.u32 	%r86, %r85, 26;
	cvt.u16.u32 	%rs384, %r86;
	shr.u16 	%rs385, %rs381, 1;
	and.b16  	%rs386, %rs383, 1;
	shl.b16 	%rs387, %rs380, 7;
	shr.u16 	%rs388, %rs383, 1;
	and.b16  	%rs389, %rs388, 127;
	or.b16  	%rs390, %rs387, %rs389;
	cvt.u64.u16 	%rd108, %rs386;
	add.s64 	%rd109, %rd10, %rd108;
	ld.local.u8 	%rs391, [%rd109];
	xor.b16  	%rs392, %rs385, %rs391;
	add.s64 	%rd110, %rd12, %rd108;
	ld.local.u8 	%rs393, [%rd110];
	xor.b16  	%rs394, %rs390, %rs393;
	shr.u32 	%r87, %r85, 27;
	cvt.u16.u32 	%rs395, %r87;
	shr.u16 	%rs396, %rs392, 1;
	and.b16  	%rs397, %rs396, 127;
	shl.b16 	%rs398, %rs384, 7;
	or.b16  	%rs399, %rs398, %rs397;
	and.b16  	%rs400, %rs394, 1;
	shl.b16 	%rs401, %rs392, 7;
	shr.u16 	%rs402, %rs394, 1;
	and.b16  	%rs403, %rs402, 127;
	or.b16  	%rs404, %rs401, %rs403;
	cvt.u64.u16 	%rd111, %rs400;
	add.s64 	%rd112, %rd10, %rd111;
	ld.local.u8 	%rs405, [%rd112];
	xor.b16  	%rs406, %rs399, %rs405;
	add.s64 	%rd113, %rd12, %rd111;
	ld.local.u8 	%rs407, [%rd113];
	xor.b16  	%rs408, %rs404, %rs407;
	shr.u32 	%r88, %r85, 28;
	cvt.u16.u32 	%rs409, %r88;
	shr.u16 	%rs410, %rs406, 1;
	and.b16  	%rs411, %rs410, 127;
	shl.b16 	%rs412, %rs395, 7;
	or.b16  	%rs413, %rs412, %rs411;
	and.b16  	%rs414, %rs408, 1;
	shl.b16 	%rs415, %rs406, 7;
	shr.u16 	%rs416, %rs408, 1;
	and.b16  	%rs417, %rs416, 127;
	or.b16  	%rs418, %rs415, %rs417;
	cvt.u64.u16 	%rd114, %rs414;
	add.s64 	%rd115, %rd10, %rd114;
	ld.local.u8 	%rs419, [%rd115];
	xor.b16  	%rs420, %rs413, %rs419;
	add.s64 	%rd116, %rd12, %rd114;
	ld.local.u8 	%rs421, [%rd116];
	xor.b16  	%rs422, %rs418, %rs421;
	shr.u32 	%r89, %r85, 29;
	cvt.u16.u32 	%rs423, %r89;
	shr.u16 	%rs424, %rs420, 1;
	and.b16  	%rs425, %rs424, 127;
	shl.b16 	%rs426, %rs409, 7;
	or.b16  	%rs427, %rs426, %rs425;
	and.b16  	%rs428, %rs422, 1;
	shl.b16 	%rs429, %rs420, 7;
	shr.u16 	%rs430, %rs422, 1;
	and.b16  	%rs431, %rs430, 127;
	or.b16  	%rs432, %rs429, %rs431;
	cvt.u64.u16 	%rd117, %rs428;
	add.s64 	%rd118, %rd10, %rd117;
	ld.local.u8 	%rs433, [%rd118];
	xor.b16  	%rs434, %rs427, %rs433;
	add.s64 	%rd119, %rd12, %rd117;
	ld.local.u8 	%rs435, [%rd119];
	xor.b16  	%rs436, %rs432, %rs435;
	shr.u32 	%r90, %r85, 30;
	cvt.u16.u32 	%rs437, %r90;
	shr.u16 	%rs438, %rs434, 1;
	and.b16  	%rs439, %rs438, 127;
	shl.b16 	%rs440, %rs423, 7;
	or.b16  	%rs441, %rs440, %rs439;
	and.b16  	%rs442, %rs436, 1;
	shl.b16 	%rs443, %rs434, 7;
	shr.u16 	%rs444, %rs436, 1;
	and.b16  	%rs445, %rs444, 127;
	or.b16  	%rs446, %rs443, %rs445;
	cvt.u64.u16 	%rd120, %rs442;
	add.s64 	%rd121, %rd10, %rd120;
	ld.local.u8 	%rs447, [%rd121];
	xor.b16  	%rs448, %rs441, %rs447;
	add.s64 	%rd122, %rd12, %rd120;
	ld.local.u8 	%rs449, [%rd122];
	xor.b16  	%rs450, %rs446, %rs449;
	shr.u32 	%r91, %r85, 31;
	cvt.u16.u32 	%rs451, %r91;
	shr.u16 	%rs452, %rs448, 1;
	and.b16  	%rs453, %rs452, 127;
	shl.b16 	%rs454, %rs437, 7;
	or.b16  	%rs455, %rs454, %rs453;
	and.b16  	%rs456, %rs450, 1;
	shl.b16 	%rs457, %rs448, 7;
	shr.u16 	%rs458, %rs450, 1;
	and.b16  	%rs459, %rs458, 127;
	or.b16  	%rs460, %rs457, %rs459;
	cvt.u64.u16 	%rd123, %rs456;
	add.s64 	%rd124, %rd10, %rd123;
	ld.local.u8 	%rs461, [%rd124];
	xor.b16  	%rs462, %rs455, %rs461;
	add.s64 	%rd125, %rd12, %rd123;
	ld.local.u8 	%rs463, [%rd125];
	xor.b16  	%rs464, %rs460, %rs463;
	shr.u16 	%rs465, %rs462, 1;
	and.b16  	%rs466, %rs465, 127;
	shl.b16 	%rs467, %rs451, 7;
	or.b16  	%rs468, %rs467, %rs466;
	and.b16  	%rs469, %rs464, 1;
	shl.b16 	%rs470, %rs462, 7;
	shr.u16 	%rs471, %rs464, 1;
	and.b16  	%rs472, %rs471, 127;
	or.b16  	%rs473, %rs470, %rs472;
	cvt.u64.u16 	%rd126, %rs469;
	add.s64 	%rd127, %rd10, %rd126;
	ld.local.u8 	%rs474, [%rd127];
	xor.b16  	%rs475, %rs468, %rs474;
	and.b16  	%rs476, %rs475, 255;
	add.s64 	%rd128, %rd12, %rd126;
	ld.local.u8 	%rs477, [%rd128];
	xor.b16  	%rs478, %rs473, %rs477;
	st.global.u8 	[%rd32], %rs475;
	st.global.u8 	[%rd32+1], %rs478;
	setp.gt.u16 	%p4, %rs476, 228;
	and.b32  	%r92, %r72, 255;
	selp.u32 	%r93, 1, 0, %p4;
	add.s32 	%r94, %r84, %r93;
	add.s32 	%r95, %r94, %r92;
	shr.u32 	%r96, %r95, 8;
	st.global.u8 	[%rd32+3], %r95;
	and.b32  	%r97, %r78, 255;
	cvt.u32.u16 	%r98, %rs478;
	and.b32  	%r99, %r98, 255;
	add.s32 	%r100, %r97, %r99;
	add.s32 	%r101, %r100, %r96;
	cvt.u16.u32 	%rs479, %r101;
	st.global.u8 	[%rd32+4], %r101;
	xor.b16  	%rs480, %rs362, %rs16;
	st.global.u8 	[%rd32+5], %rs480;
	and.b32  	%r102, %r82, 1;
	shr.u16 	%rs481, %rs479, 1;
	and.b16  	%rs482, %rs481, 128;
	shr.u16 	%rs483, %rs368, 1;
	and.b16  	%rs484, %rs483, 127;
	or.b16  	%rs485, %rs482, %rs484;
	cvt.u32.u16 	%r103, %rs485;
	add.s32 	%r104, %r84, %r102;
	add.s32 	%r105, %r104, %r103;
	cvt.u16.u32 	%rs486, %r105;
	shr.u16 	%rs487, %rs486, 8;
	st.global.u8 	[%rd32+6], %r105;
	popc.b32 	%r106, %r84;
	cvt.u16.u32 	%rs488, %r106;
	add.s16 	%rs489, %rs372, %rs488;
	add.s16 	%rs490, %rs489, %rs487;
	st.global.u8 	[%rd32+7], %rs490;
	and.b64  	%rd129, %rd25, 63;
	add.s64 	%rd130, %rd6, %rd129;
	ld.global.u8 	%rs491, [%rd130];
	and.b64  	%rd131, %rd28, 63;
	add.s64 	%rd132, %rd6, %rd131;
	ld.global.u8 	%rs492, [%rd132];
	or.b16  	%rs493, %rs492, %rs491;
	and.b64  	%rd133, %rd26, 63;
	add.s64 	%rd134, %rd6, %rd133;
	ld.global.u8 	%rs494, [%rd134];
	or.b16  	%rs495, %rs493, %rs494;
	and.b64  	%rd135, %rd27, 63;
	add.s64 	%rd136, %rd6, %rd135;
	ld.global.u8 	%rs496, [%rd136];
	or.b16  	%rs497, %rs495, %rs496;
	cvt.u64.u32 	%rd137, %r8;
	add.s64 	%rd138, %rd5, %rd137;
	st.global.u8 	[%rd138], %rs497;
	ret;

}
	// .globl	_Z17calclast_validatePhS_PKhj
.visible .entry _Z17calclast_validatePhS_PKhj(
	.param .u64 .ptr .align 1 _Z17calclast_validatePhS_PKhj_param_0,
	.param .u64 .ptr .align 1 _Z17calclast_validatePhS_PKhj_param_1,
	.param .u64 .ptr .align 1 _Z17calclast_validatePhS_PKhj_param_2,
	.param .u32 _Z17calclast_validatePhS_PKhj_param_3
)
{
	.local .align 2 .b8 	__local_depot2[8];
	.reg .b64 	%SP;
	.reg .b64 	%SPL;
	.reg .pred 	%p<18>;
	.reg .b16 	%rs<261>;
	.reg .b32 	%r<62>;
	.reg .b64 	%rd<69>;

	mov.u64 	%SPL, __local_depot2;
	ld.param.u64 	%rd1, [_Z17calclast_validatePhS_PKhj_param_0];
	ld.param.u64 	%rd2, [_Z17calclast_validatePhS_PKhj_param_1];
	ld.param.u64 	%rd3, [_Z17calclast_validatePhS_PKhj_param_2];
	ld.param.u32 	%r1, [_Z17calclast_validatePhS_PKhj_param_3];
	cvta.to.global.u64 	%rd4, %rd1;
	cvta.to.global.u64 	%rd5, %rd3;
	add.u64 	%rd7, %SPL, 0;
	add.u64 	%rd9, %SPL, 2;
	add.u64 	%rd11, %SPL, 4;
	add.u64 	%rd13, %SPL, 6;
	shl.b32 	%r2, %r1, 3;
	mov.u32 	%r3, %ctaid.x;
	mov.u32 	%r4, %ntid.x;
	mov.u32 	%r5, %tid.x;
	mad.lo.s32 	%r6, %r3, %r4, %r5;
	shl.b32 	%r7, %r6, 3;
	cvt.u64.u32 	%rd14, %r2;
	add.s64 	%rd15, %rd5, %rd14;
	ld.global.u8 	%rs1, [%rd15];
	cvt.u64.u32 	%rd16, %r7;
	add.s64 	%rd17, %rd4, %rd16;
	st.global.u8 	[%rd17], %rs1;
	ld.global.u8 	%rs2, [%rd15+1];
	st.global.u8 	[%rd17+1], %rs2;
	ld.global.u8 	%rs3, [%rd15+2];
	st.global.u8 	[%rd17+2], %rs3;
	ld.global.u8 	%rs6, [%rd15+3];
	st.global.u8 	[%rd17+3], %rs6;
	ld.global.u8 	%rs7, [%rd15+4];
	st.global.u8 	[%rd17+4], %rs7;
	ld.global.u8 	%rs8, [%rd15+5];
	st.global.u8 	[%rd17+5], %rs8;
	ld.global.u8 	%rs9, [%rd15+6];
	st.global.u8 	[%rd17+6], %rs9;
	ld.global.u8 	%rs10, [%rd15+7];
	mov.b16 	%rs11, 132;
	mov.b16 	%rs12, 0;
	st.local.v2.u8 	[%rd11], {%rs12, %rs11};
	mov.b16 	%rs13, 8;
	st.local.v2.u8 	[%rd13], {%rs12, %rs13};
	and.b32  	%r8, %r3, 63;
	brev.b32 	%r9, %r8;
	shr.u16 	%rs14, %rs1, 1;
	and.b16  	%rs15, %rs2, 1;
	shl.b16 	%rs16, %rs1, 7;
	shr.u16 	%rs17, %rs2, 1;
	or.b16  	%rs18, %rs16, %rs17;
	cvt.u64.u16 	%rd18, %rs15;
	add.s64 	%rd19, %rd11, %rd18;
	ld.local.u8 	%rs19, [%rd19];
	xor.b16  	%rs20, %rs19, %rs14;
	and.b16  	%rs21, %rs20, 254;
	add.s64 	%rd20, %rd13, %rd18;
	ld.local.u8 	%rs22, [%rd20];
	xor.b16  	%rs23, %rs22, %rs18;
	shr.u32 	%r10, %r9, 26;
	cvt.u16.u32 	%rs24, %r10;
	shr.u16 	%rs25, %rs21, 1;
	and.b16  	%rs26, %rs23, 1;
	shl.b16 	%rs27, %rs20, 7;
	shr.u16 	%rs28, %rs23, 1;
	and.b16  	%rs29, %rs28, 127;
	or.b16  	%rs30, %rs27, %rs29;
	cvt.u64.u16 	%rd21, %rs26;
	add.s64 	%rd22, %rd11, %rd21;
	ld.local.u8 	%rs31, [%rd22];
	xor.b16  	%rs32, %rs25, %rs31;
	add.s64 	%rd23, %rd13, %rd21;
	ld.local.u8 	%rs33, [%rd23];
	xor.b16  	%rs34, %rs30, %rs33;
	shr.u32 	%r11, %r9, 27;
	cvt.u16.u32 	%rs35, %r11;
	shr.u16 	%rs36, %rs32, 1;
	and.b16  	%rs37, %rs36, 127;
	shl.b16 	%rs38, %rs24, 7;
	or.b16  	%rs39, %rs38, %rs37;
	and.b16  	%rs40, %rs34, 1;
	shl.b16 	%rs41, %rs32, 7;
	shr.u16 	%rs42, %rs34, 1;
	and.b16  	%rs43, %rs42, 127;
	or.b16  	%rs44, %rs41, %rs43;
	cvt.u64.u16 	%rd24, %rs40;
	add.s64 	%rd25, %rd11, %rd24;
	ld.local.u8 	%rs45, [%rd25];
	xor.b16  	%rs46, %rs39, %rs45;
	add.s64 	%rd26, %rd13, %rd24;
	ld.local.u8 	%rs47, [%rd26];
	xor.b16  	%rs48, %rs44, %rs47;
	shr.u32 	%r12, %r9, 28;
	cvt.u16.u32 	%rs49, %r12;
	shr.u16 	%rs50, %rs46, 1;
	and.b16  	%rs51, %rs50, 127;
	shl.b16 	%rs52, %rs35, 7;
	or.b16  	%rs53, %rs52, %rs51;
	and.b16  	%rs54, %rs48, 1;
	shl.b16 	%rs55, %rs46, 7;
	shr.u16 	%rs56, %rs48, 1;
	and.b16  	%rs57, %rs56, 127;
	or.b16  	%rs58, %rs55, %rs57;
	cvt.u64.u16 	%rd27, %rs54;
	add.s64 	%rd28, %rd11, %rd27;
	ld.local.u8 	%rs59, [%rd28];
	xor.b16  	%rs60, %rs53, %rs59;
	add.s64 	%rd29, %rd13, %rd27;
	ld.local.u8 	%rs61, [%rd29];
	xor.b16  	%rs62, %rs58, %rs61;
	shr.u32 	%r13, %r9, 29;
	cvt.u16.u32 	%rs63, %r13;
	shr.u16 	%rs64, %rs60, 1;
	and.b16  	%rs65, %rs64, 127;
	shl.b16 	%rs66, %rs49, 7;
	or.b16  	%rs67, %rs66, %rs65;
	and.b16  	%rs68, %rs62, 1;
	shl.b16 	%rs69, %rs60, 7;
	shr.u16 	%rs70, %rs62, 1;
	and.b16  	%rs71, %rs70, 127;
	or.b16  	%rs72, %rs69, %rs71;
	cvt.u64.u16 	%rd30, %rs68;
	add.s64 	%rd31, %rd11, %rd30;
	ld.local.u8 	%rs73, [%rd31];
	xor.b16  	%rs74, %rs67, %rs73;
	add.s64 	%rd32, %rd13, %rd30;
	ld.local.u8 	%rs75, [%rd32];
	xor.b16  	%rs76, %rs72, %rs75;
	shr.u32 	%r14, %r9, 30;
	cvt.u16.u32 	%rs77, %r14;
	shr.u16 	%rs78, %rs74, 1;
	and.b16  	%rs79, %rs78, 127;
	shl.b16 	%rs80, %rs63, 7;
	or.b16  	%rs81, %rs80, %rs79;
	and.b16  	%rs82, %rs76, 1;
	shl.b16 	%rs83, %rs74, 7;
	shr.u16 	%rs84, %rs76, 1;
	and.b16  	%rs85, %rs84, 127;
	or.b16  	%rs86, %rs83, %rs85;
	cvt.u64.u16 	%rd33, %rs82;
	add.s64 	%rd34, %rd11, %rd33;
	ld.local.u8 	%rs87, [%rd34];
	xor.b16  	%rs88, %rs81, %rs87;
	add.s64 	%rd35, %rd13, %rd33;
	ld.local.u8 	%rs89, [%rd35];
	xor.b16  	%rs90, %rs86, %rs89;
	shr.u32 	%r15, %r9, 31;
	cvt.u16.u32 	%rs91, %r15;
	shr.u16 	%rs92, %rs88, 1;
	and.b16  	%rs93, %rs92, 127;
	shl.b16 	%rs94, %rs77, 7;
	or.b16  	%rs95, %rs94, %rs93;
	and.b16  	%rs96, %rs90, 1;
	shl.b16 	%rs97, %rs88, 7;
	shr.u16 	%rs98, %rs90, 1;
	and.b16  	%rs99, %rs98, 127;
	or.b16  	%rs100, %rs97, %rs99;
	cvt.u64.u16 	%rd36, %rs96;
	add.s64 	%rd37, %rd11, %rd36;
	ld.local.u8 	%rs101, [%rd37];
	xor.b16  	%rs102, %rs95, %rs101;
	add.s64 	%rd38, %rd13, %rd36;
	ld.local.u8 	%rs103, [%rd38];
	xor.b16  	%rs104, %rs100, %rs103;
	shr.u16 	%rs105, %rs102, 1;
	and.b16  	%rs106, %rs105, 127;
	shl.b16 	%rs107, %rs91, 7;
	or.b16  	%rs108, %rs107, %rs106;
	and.b16  	%rs109, %rs104, 1;
	shl.b16 	%rs110, %rs102, 7;
	shr.u16 	%rs111, %rs104, 1;
	and.b16  	%rs112, %rs111, 127;
	or.b16  	%rs113, %rs110, %rs112;
	cvt.u64.u16 	%rd39, %rs109;
	add.s64 	%rd40, %rd11, %rd39;
	ld.local.u8 	%rs114, [%rd40];
	xor.b16  	%rs115, %rs108, %rs114;
	and.b16  	%rs116, %rs115, 255;
	add.s64 	%rd41, %rd13, %rd39;
	ld.local.u8 	%rs117, [%rd41];
	xor.b16  	%rs118, %rs113, %rs117;
	setp.gt.u16 	%p1, %rs116, 228;
	cvt.u32.u16 	%r16, %rs6;
	and.b32  	%r17, %r16, 255;
	selp.u32 	%r18, 1, 0, %p1;
	add.s32 	%r19, %r8, %r18;
	add.s32 	%r20, %r19, %r17;
	shr.u32 	%r21, %r20, 8;
	cvt.u32.u16 	%r22, %rs7;
	and.b32  	%r23, %r22, 255;
	cvt.u32.u16 	%r24, %rs118;
	and.b32  	%r25, %r24, 255;
	add.s32 	%r26, %r25, %r23;
	add.s32 	%r27, %r26, %r21;
	cvt.u16.u32 	%rs119, %r27;
	and.b16  	%rs120, %rs9, 1;
	shr.u16 	%rs121, %rs119, 1;
	and.b16  	%rs122, %rs121, 128;
	shr.u16 	%rs123, %rs9, 1;
	or.b16  	%rs124, %rs122, %rs123;
	cvt.u32.u16 	%r29, %rs124;
	cvt.u32.u16 	%r30, %rs120;
	add.s32 	%r31, %r8, %r30;
	add.s32 	%r32, %r31, %r29;
	shr.u32 	%r33, %r32, 8;
	cvt.u16.u32 	%rs125, %r33;
	cvt.u16.u32 	%rs126, %r32;
	popc.b32 	%r34, %r8;
	cvt.u16.u32 	%rs127, %r34;
	add.s16 	%rs128, %rs10, %rs127;
	add.s16 	%rs129, %rs128, %rs125;
	st.local.v2.u8 	[%rd7], {%rs12, %rs11};
	st.local.v2.u8 	[%rd9], {%rs12, %rs13};
	and.b32  	%r35, %r5, 63;
	brev.b32 	%r36, %r35;
	shr.u16 	%rs130, %rs116, 1;
	and.b16  	%rs131, %rs118, 1;
	shl.b16 	%rs132, %rs115, 7;
	shr.u16 	%rs133, %rs118, 1;
	and.b16  	%rs134, %rs133, 127;
	or.b16  	%rs135, %rs132, %rs134;
	cvt.u64.u16 	%rd42, %rs131;
	add.s64 	%rd43, %rd7, %rd42;
	ld.local.u8 	%rs136, [%rd43];
	xor.b16  	%rs137, %rs136, %rs130;
	and.b16  	%rs138, %rs137, 254;
	add.s64 	%rd44, %rd9, %rd42;
	ld.local.u8 	%rs139, [%rd44];
	xor.b16  	%rs140, %rs139, %rs135;
	shr.u32 	%r37, %r36, 26;
	cvt.u16.u32 	%rs141, %r37;
	shr.u16 	%rs142, %rs138, 1;
	and.b16  	%rs143, %rs140, 1;
	shl.b16 	%rs144, %rs137, 7;
	shr.u16 	%rs145, %rs140, 1;
	and.b16  	%rs146, %rs145, 127;
	or.b16  	%rs147, %rs144, %rs146;
	cvt.u64.u16 	%rd45, %rs143;
	add.s64 	%rd46, %rd7, %rd45;
	ld.local.u8 	%rs148, [%rd46];
	xor.b16  	%rs149, %rs142, %rs148;
	add.s64 	%rd47, %rd9, %rd45;
	ld.local.u8 	%rs150, [%rd47];
	xor.b16  	%rs151, %rs147, %rs150;
	shr.u32 	%r38, %r36, 27;
	cvt.u16.u32 	%rs152, %r38;
	shr.u16 	%rs153, %rs149, 1;
	and.b16  	%rs154, %rs153, 127;
	shl.b16 	%rs155, %rs141, 7;
	or.b16  	%rs156, %rs155, %rs154;
	and.b16  	%rs157, %rs151, 1;
	shl.b16 	%rs158, %rs149, 7;
	shr.u16 	%rs159, %rs151, 1;
	and.b16  	%rs160, %rs159, 127;
	or.b16  	%rs161, %rs158, %rs160;
	cvt.u64.u16 	%rd48, %rs157;
	add.s64 	%rd49, %rd7, %rd48;
	ld.local.u8 	%rs162, [%rd49];
	xor.b16  	%rs163, %rs156, %rs162;
	add.s64 	%rd50, %rd9, %rd48;
	ld.local.u8 	%rs164, [%rd50];
	xor.b16  	%rs165, %rs161, %rs164;
	shr.u32 	%r39, %r36, 28;
	cvt.u16.u32 	%rs166, %r39;
	shr.u16 	%rs167, %rs163, 1;
	and.b16  	%rs168, %rs167, 127;
	shl.b16 	%rs169, %rs152, 7;
	or.b16  	%rs170, %rs169, %rs168;
	and.b16  	%rs171, %rs165, 1;
	shl.b16 	%rs172, %rs163, 7;
	shr.u16 	%rs173, %rs165, 1;
	and.b16  	%rs174, %rs173, 127;
	or.b16  	%rs175, %rs172, %rs174;
	cvt.u64.u16 	%rd51, %rs171;
	add.s64 	%rd52, %rd7, %rd51;
	ld.local.u8 	%rs176, [%rd52];
	xor.b16  	%rs177, %rs170, %rs176;
	add.s64 	%rd53, %rd9, %rd51;
	ld.local.u8 	%rs178, [%rd53];
	xor.b16  	%rs179, %rs175, %rs178;
	shr.u32 	%r40, %r36, 29;
	cvt.u16.u32 	%rs180, %r40;
	shr.u16 	%rs181, %rs177, 1;
	and.b16  	%rs182, %rs181, 127;
	shl.b16 	%rs183, %rs166, 7;
	or.b16  	%rs184, %rs183, %rs182;
	and.b16  	%rs185, %rs179, 1;
	shl.b16 	%rs186, %rs177, 7;
	shr.u16 	%rs187, %rs179, 1;
	and.b16  	%rs188, %rs187, 127;
	or.b16  	%rs189, %rs186, %rs188;
	cvt.u64.u16 	%rd54, %rs185;
	add.s64 	%rd55, %rd7, %rd54;
	ld.local.u8 	%rs190, [%rd55];
	xor.b16  	%rs191, %rs184, %rs190;
	add.s64 	%rd56, %rd9, %rd54;
	ld.local.u8 	%rs192, [%rd56];
	xor.b16  	%rs193, %rs189, %rs192;
	shr.u32 	%r41, %r36, 30;
	cvt.u16.u32 	%rs194, %r41;
	shr.u16 	%rs195, %rs191, 1;
	and.b16  	%rs196, %rs195, 127;
	shl.b16 	%rs197, %rs180, 7;
	or.b16  	%rs198, %rs197, %rs196;
	and.b16  	%rs199, %rs193, 1;
	shl.b16 	%rs200, %rs191, 7;
	shr.u16 	%rs201, %rs193, 1;
	and.b16  	%rs202, %rs201, 127;
	or.b16  	%rs203, %rs200, %rs202;
	cvt.u64.u16 	%rd57, %rs199;
	add.s64 	%rd58, %rd7, %rd57;
	ld.local.u8 	%rs204, [%rd58];
	xor.b16  	%rs205, %rs198, %rs204;
	add.s64 	%rd59, %rd9, %rd57;
	ld.local.u8 	%rs206, [%rd59];
	xor.b16  	%rs207, %rs203, %rs206;
	shr.u32 	%r42, %r36, 31;
	cvt.u16.u32 	%rs208, %r42;
	shr.u16 	%rs209, %rs205, 1;
	and.b16  	%rs210, %rs209, 127;
	shl.b16 	%rs211, %rs194, 7;
	or.b16  	%rs212, %rs211, %rs210;
	and.b16  	%rs213, %rs207, 1;
	shl.b16 	%rs214, %rs205, 7;
	shr.u16 	%rs215, %rs207, 1;
	and.b16  	%rs216, %rs215, 127;
	or.b16  	%rs217, %rs214, %rs216;
	cvt.u64.u16 	%rd60, %rs213;
	add.s64 	%rd61, %rd7, %rd60;
	ld.local.u8 	%rs218, [%rd61];
	xor.b16  	%rs219, %rs212, %rs218;
	add.s64 	%rd62, %rd9, %rd60;
	ld.local.u8 	%rs220, [%rd62];
	xor.b16  	%rs221, %rs217, %rs220;
	shr.u16 	%rs222, %rs219, 1;
	and.b16  	%rs223, %rs222, 127;
	shl.b16 	%rs224, %rs208, 7;
	or.b16  	%rs225, %rs224, %rs223;
	and.b16  	%rs226, %rs221, 1;
	shl.b16 	%rs227, %rs219, 7;
	shr.u16 	%rs228, %rs221, 1;
	and.b16  	%rs229, %rs228, 127;
	or.b16  	%rs230, %rs227, %rs229;
	cvt.u64.u16 	%rd63, %rs226;
	add.s64 	%rd64, %rd7, %rd63;
	ld.local.u8 	%rs231, [%rd64];
	xor.b16  	%rs232, %rs225, %rs231;
	and.b16  	%rs233, %rs232, 255;
	add.s64 	%rd65, %rd9, %rd63;
	ld.local.u8 	%rs234, [%rd65];
	xor.b16  	%rs235, %rs230, %rs234;
	and.b16  	%rs237, %rs235, 255;
	st.global.u8 	[%rd17], %rs232;
	st.global.u8 	[%rd17+1], %rs235;
	setp.gt.u16 	%p2, %rs233, 228;
	and.b32  	%r43, %r20, 255;
	selp.u32 	%r44, 1, 0, %p2;
	add.s32 	%r45, %r35, %r44;
	add.s32 	%r46, %r45, %r43;
	shr.u32 	%r48, %r46, 8;
	cvt.u16.u32 	%rs238, %r46;
	and.b16  	%rs239, %rs238, 255;
	st.global.u8 	[%rd17+3], %rs238;
	and.b32  	%r49, %r27, 255;
	cvt.u32.u16 	%r50, %rs235;
	and.b32  	%r51, %r50, 255;
	add.s32 	%r52, %r49, %r51;
	add.s32 	%r53, %r52, %r48;
	cvt.u16.u32 	%rs240, %r53;
	and.b16  	%rs241, %rs240, 255;
	st.global.u8 	[%rd17+4], %rs240;
	xor.b32  	%r54, %r3, %r5;
	cvt.u16.u32 	%rs242, %r54;
	and.b16  	%rs243, %rs242, 63;
	xor.b16  	%rs244, %rs243, %rs8;
	and.b16  	%rs246, %rs244, 255;
	st.global.u8 	[%rd17+5], %rs244;
	and.b32  	%r55, %r32, 1;
	shr.u16 	%rs247, %rs240, 1;
	and.b16  	%rs248, %rs247, 128;
	shr.u16 	%rs249, %rs126, 1;
	and.b16  	%rs250, %rs249, 127;
	or.b16  	%rs251, %rs248, %rs250;
	cvt.u32.u16 	%r56, %rs251;
	add.s32 	%r57, %r35, %r55;
	add.s32 	%r58, %r57, %r56;
	shr.u32 	%r60, %r58, 8;
	cvt.u16.u32 	%rs252, %r60;
	cvt.u16.u32 	%rs253, %r58;
	and.b16  	%rs254, %rs253, 255;
	st.global.u8 	[%rd17+6], %rs253;
	popc.b32 	%r61, %r35;
	cvt.u16.u32 	%rs255, %r61;
	add.s16 	%rs256, %rs129, %rs255;
	add.s16 	%rs258, %rs256, %rs252;
	and.b16  	%rs259, %rs258, 255;
	st.global.u8 	[%rd17+7], %rs258;
	setp.eq.s16 	%p3, %rs233, 101;
	setp.eq.s16 	%p4, %rs237, 148;
	and.pred  	%p5, %p3, %p4;
	setp.eq.s16 	%p6, %rs3, 14;
	and.pred  	%p7, %p5, %p6;
	setp.eq.s16 	%p8, %rs239, 172;
	and.pred  	%p9, %p7, %p8;
	setp.eq.s16 	%p10, %rs241, 233;
	and.pred  	%p11, %p9, %p10;
	setp.eq.s16 	%p12, %rs246, 7;
	and.pred  	%p13, %p11, %p12;
	setp.eq.s16 	%p14, %rs254, 51;
	and.pred  	%p15, %p13, %p14;
	setp.eq.s16 	%p16, %rs259, 37;
	and.pred  	%p17, %p15, %p16;
	cvta.to.global.u64 	%rd66, %rd2;
	selp.u16 	%rs260, 1, 0, %p17;
	cvt.u64.u32 	%rd67, %r6;
	add.s64 	%rd68, %rd66, %rd67;
	st.global.u8 	[%rd68], %rs260;
	ret;

}


// ===== COMPILED SASS (sm_100) =====

	.target	sm_100

	.elftype	@"ET_EXEC"


//--------------------- .note.nv.tkinfo           --------------------------
	.section	.note.nv.tkinfo,"",@"SHT_NOTE"
	.sectionflags	@"SHF_NOTE_NV_TKINFO"
	.tkinfo
        /*0018*/ 	.word	0x00000002
        /*0030*/ 	.string	""
        /*0030*/ 	.string	"ptxas"
        /*0030*/ 	.string	"Cuda compilation tools, release 13.0, V13.0.88"
        /*0030*/ 	.string	"Build cuda_13.0.r13.0/compiler.36424714_0"
        /*0030*/ 	.string	"-arch sm_100 -m 64 "



//--------------------- .note.nv.cuinfo           --------------------------
	.section	.note.nv.cuinfo,"",@"SHT_NOTE"
	.sectionflags	@"SHF_NOTE_NV_CUINFO"
        /*0018*/ 	.short	0x0002
        /*001a*/ 	.short	0x0064
        /*001c*/ 	.short	0x0082
	.zero		2


//--------------------- .nv.info                  --------------------------
	.section	.nv.info,"",@"SHT_CUDA_INFO"
	.align	4


	//----- nvinfo : EIATTR_REGCOUNT
	.align		4
        /*0000*/ 	.byte	0x04, 0x2f
        /*0002*/ 	.short	(.L_1 - .L_0)
	.align		4
.L_0:
        /*0004*/ 	.word	index@(_Z11calc_1_4colPhS_PKh)
        /*0008*/ 	.word	0x0000001c


	//----- nvinfo : EIATTR_FRAME_SIZE
	.align		4
.L_1:
        /*000c*/ 	.byte	0x04, 0x11
        /*000e*/ 	.short	(.L_3 - .L_2)
	.align		4
.L_2:
        /*0010*/ 	.word	index@(_Z11calc_1_4colPhS_PKh)
        /*0014*/ 	.word	0x00000008


	//----- nvinfo : EIATTR_REGCOUNT
	.align		4
.L_3:
        /*0018*/ 	.byte	0x04, 0x2f
        /*001a*/ 	.short	(.L_5 - .L_4)
	.align		4
.L_4:
        /*001c*/ 	.word	index@(_Z9calc_4colPhS_PKhS1_j)
        /*0020*/ 	.word	0x00000020


	//----- nvinfo : EIATTR_FRAME_SIZE
	.align		4
.L_5:
        /*0024*/ 	.byte	0x04, 0x11
        /*0026*/ 	.short	(.L_7 - .L_6)
	.align		4
.L_6:
        /*0028*/ 	.word	index@(_Z9calc_4colPhS_PKhS1_j)
        /*002c*/ 	.word	0x00000008


	//----- nvinfo : EIATTR_REGCOUNT
	.align		4
.L_7:
        /*0030*/ 	.byte	0x04, 0x2f
        /*0032*/ 	.short	(.L_9 - .L_8)
	.align		4
.L_8:
        /*0034*/ 	.word	index@(_Z17calclast_validatePhS_PKhj)
        /*0038*/ 	.word	0x0000001b


	//----- nvinfo : EIATTR_FRAME_SIZE
	.align		4
.L_9:
        /*003c*/ 	.byte	0x04, 0x11
        /*003e*/ 	.short	(.L_11 - .L_10)
	.align		4
.L_10:
        /*0040*/ 	.word	index@(_Z17calclast_validatePhS_PKhj)
        /*0044*/ 	.word	0x00000008


	//----- nvinfo : EIATTR_MIN_STACK_SIZE
	.align		4
.L_11:
        /*0048*/ 	.byte	0x04, 0x12
        /*004a*/ 	.short	(.L_13 - .L_12)
	.align		4
.L_12:
        /*004c*/ 	.word	index@(_Z17calclast_validatePhS_PKhj)
        /*0050*/ 	.word	0x00000008


	//----- nvinfo : EIATTR_MIN_STACK_SIZE
	.align		4
.L_13:
        /*0054*/ 	.byte	0x04, 0x12
        /*0056*/ 	.short	(.L_15 - .L_14)
	.align		4
.L_14:
        /*0058*/ 	.word	index@(_Z9calc_4colPhS_PKhS1_j)
        /*005c*/ 	.word	0x00000008


	//----- nvinfo : EIATTR_MIN_STACK_SIZE
	.align		4
.L_15:
        /*0060*/ 	.byte	0x04, 0x12
        /*0062*/ 	.short	(.L_17 - .L_16)
	.align		4
.L_16:
        /*0064*/ 	.word	index@(_Z11calc_1_4colPhS_PKh)
        /*0068*/ 	.word	0x00000008
.L_17:


//--------------------- .nv.compat                --------------------------
	.section	.nv.compat,"",@"SHT_CUDA_COMPAT_INFO"
	.align	4
        /*0000*/ 	.byte	0x02, 0x09, 0x00, 0x00, 0x02, 0x02, 0x01, 0x00, 0x02, 0x05, 0x05, 0x00, 0x03, 0x07, 0x01, 0x01
        /*0010*/ 	.byte	0x02, 0x03, 0x00, 0x00, 0x02, 0x06, 0x01, 0x00, 0x04, 0x0b, 0x08, 0x00, 0x09, 0x00, 0x00, 0x00
        /*0020*/ 	.byte	0x00, 0x00, 0x00, 0x00


//--------------------- .nv.info._Z17calclast_validatePhS_PKhj --------------------------
	.section	.nv.info._Z17calclast_validatePhS_PKhj,"",@"SHT_CUDA_INFO"
	.sectionflags	@""
	.align	4


	//----- nvinfo : EIATTR_CUDA_API_VERSION
	.align		4
        /*0000*/ 	.byte	0x04, 0x37
        /*0002*/ 	.short	(.L_19 - .L_18)
.L_18:
        /*0004*/ 	.word	0x00000082


	//----- nvinfo : EIATTR_KPARAM_INFO
	.align		4
.L_19:
        /*0008*/ 	.byte	0x04, 0x17
        /*000a*/ 	.short	(.L_21 - .L_20)
.L_20:
        /*000c*/ 	.word	0x00000000
        /*0010*/ 	.short	0x0003
        /*0012*/ 	.short	0x0018
        /*0014*/ 	.byte	0x00, 0xf0, 0x11, 0x00


	//----- nvinfo : EIATTR_KPARAM_INFO
	.align		4
.L_21:
        /*0018*/ 	.byte	0x04, 0x17
        /*001a*/ 	.short	(.L_23 - .L_22)
.L_22:
        /*001c*/ 	.word	0x00000000
        /*0020*/ 	.short	0x0002
        /*0022*/ 	.short	0x0010
        /*0024*/ 	.byte	0x00, 0xf5, 0x21, 0x00


	//----- nvinfo : EIATTR_KPARAM_INFO
	.align		4
.L_23:
        /*0028*/ 	.byte	0x04, 0x17
        /*002a*/ 	.short	(.L_25 - .L_24)
.L_24:
        /*002c*/ 	.word	0x00000000
        /*0030*/ 	.short	0x0001
        /*0032*/ 	.short	0x0008
        /*0034*/ 	.byte	0x00, 0xf5, 0x21, 0x00


	//----- nvinfo : EIATTR_KPARAM_INFO
	.align		4
.L_25:
        /*0038*/ 	.byte	0x04, 0x17
        /*003a*/ 	.short	(.L_27 - .L_26)
.L_26:
        /*003c*/ 	.word	0x00000000
        /*0040*/ 	.short	0x0000
        /*0042*/ 	.short	0x0000
        /*0044*/ 	.byte	0x00, 0xf5, 0x21, 0x00


	//----- nvinfo : EIATTR_SPARSE_MMA_MASK
	.align		4
.L_27:
        /*0048*/ 	.byte	0x03, 0x50
        /*004a*/ 	.short	0x0000


	//----- nvinfo : EIATTR_MAXREG_COUNT
	.align		4
        /*004c*/ 	.byte	0x03, 0x1b
        /*004e*/ 	.short	0x00ff


	//----- nvinfo : EIATTR_MERCURY_ISA_VERSION
	.align		4
        /*0050*/ 	.byte	0x03, 0x5f
        /*0052*/ 	.short	0x0101


	//----- nvinfo : EIATTR_VRC_CTA_INIT_COUNT
	.align		4
        /*0054*/ 	.byte	0x02, 0x4a
	.zero		1
	.zero		1


	//----- nvinfo : EIATTR_EXIT_INSTR_OFFSETS
	.align		4
        /*0058*/ 	.byte	0x04, 0x1c
        /*005a*/ 	.short	(.L_29 - .L_28)


	//   ....[0]....
.L_28:
        /*005c*/ 	.word	0x00001340


	//----- nvinfo : EIATTR_CBANK_PARAM_SIZE
	.align		4
.L_29:
        /*0060*/ 	.byte	0x03, 0x19
        /*0062*/ 	.short	0x001c


	//----- nvinfo : EIATTR_PARAM_CBANK
	.align		4
        /*0064*/ 	.byte	0x04, 0x0a
        /*0066*/ 	.short	(.L_31 - .L_30)
	.align		4
.L_30:
        /*0068*/ 	.word	index@(.nv.constant0._Z17calclast_validatePhS_PKhj)
        /*006c*/ 	.short	0x0380
        /*006e*/ 	.short	0x001c


	//----- nvinfo : EIATTR_SW_WAR
	.align		4
.L_31:
        /*0070*/ 	.byte	0x04, 0x36
        /*0072*/ 	.short	(.L_33 - .L_32)
.L_32:
        /*0074*/ 	.word	0x00000008
.L_33:


//--------------------- .nv.info._Z9calc_4colPhS_PKhS1_j --------------------------
	.section	.nv.info._Z9calc_4colPhS_PKhS1_j,"",@"SHT_CUDA_INFO"
	.sectionflags	@""
	.align	4


	//----- nvinfo : EIATTR_CUDA_API_VERSION
	.align		4
        /*0000*/ 	.byte	0x04, 0x37
        /*0002*/ 	.short	(.L_35 - .L_34)
.L_34:
        /*0004*/ 	.word	0x00000082


	//----- nvinfo : EIATTR_KPARAM_INFO
	.align		4
.L_35:
        /*0008*/ 	.byte	0x04, 0x17
        /*000a*/ 	.short	(.L_37 - .L_36)
.L_36:
        /*000c*/ 	.word	0x00000000
        /*0010*/ 	.short	0x0004
        /*0012*/ 	.short	0x0020
        /*0014*/ 	.byte	0x00, 0xf0, 0x11, 0x00


	//----- nvinfo : EIATTR_KPARAM_INFO
	.align		4
.L_37:
        /*0018*/ 	.byte	0x04, 0x17
        /*001a*/ 	.short	(.L_39 - .L_38)
.L_38:
        /*001c*/ 	.word	0x00000000
        /*0020*/ 	.short	0x0003
        /*0022*/ 	.short	0x0018
        /*0024*/ 	.byte	0x00, 0xf5, 0x21, 0x00


	//----- nvinfo : EIATTR_KPARAM_INFO
	.align		4
.L_39:
        /*0028*/ 	.byte	0x04, 0x17
        /*002a*/ 	.short	(.L_41 - .L_40)
.L_40:
        /*002c*/ 	.word	0x00000000
        /*0030*/ 	.short	0x0002
        /*0032*/ 	.short	0x0010
        /*0034*/ 	.byte	0x00, 0xf5, 0x21, 0x00


	//----- nvinfo : EIATTR_KPARAM_INFO
	.align		4
.L_41:
        /*0038*/ 	.byte	0x04, 0x17
        /*003a*/ 	.short	(.L_43 - .L_42)
.L_42:
        /*003c*/ 	.word	0x00000000
        /*0040*/ 	.short	0x0001
        /*0042*/ 	.short	0x0008
        /*0044*/ 	.byte	0x00, 0xf5, 0x21, 0x00


	//----- nvinfo : EIATTR_KPARAM_INFO
	.align		4
.L_43:
        /*0048*/ 	.byte	0x04, 0x17
        /*004a*/ 	.short	(.L_45 - .L_44)
.L_44:
        /*004c*/ 	.word	0x00000000
        /*0050*/ 	.short	0x0000
        /*0052*/ 	.short	0x0000
        /*0054*/ 	.byte	0x00, 0xf5, 0x21, 0x00


	//----- nvinfo : EIATTR_SPARSE_MMA_MASK
	.align		4
.L_45:
        /*0058*/ 	.byte	0x03, 0x50
        /*005a*/ 	.short	0x0000


	//----- nvinfo : EIATTR_MAXREG_COUNT
	.align		4
        /*005c*/ 	.byte	0x03, 0x1b
        /*005e*/ 	.short	0x00ff


	//----- nvinfo : EIATTR_MERCURY_ISA_VERSION
	.align		4
        /*0060*/ 	.byte	0x03, 0x5f
        /*0062*/ 	.short	0x0101


	//----- nvinfo : EIATTR_VRC_CTA_INIT_COUNT
	.align		4
        /*0064*/ 	.byte	0x02, 0x4a
	.zero		1
	.zero		1


	//----- nvinfo : EIATTR_EXIT_INSTR_OFFSETS
	.align		4
        /*0068*/ 	.byte	0x04, 0x1c
        /*006a*/ 	.short	(.L_47 - .L_46)


	//   ....[0]....
.L_46:
        /*006c*/ 	.word	0x00002360


	//----- nvinfo : EIATTR_CBANK_PARAM_SIZE
	.align		4
.L_47:
        /*0070*/ 	.byte	0x03, 0x19
        /*0072*/ 	.short	0x0024


	//----- nvinfo : EIATTR_PARAM_CBANK
	.align		4
        /*0074*/ 	.byte	0x04, 0x0a
        /*0076*/ 	.short	(.L_49 - .L_48)
	.align		4
.L_48:
        /*0078*/ 	.word	index@(.nv.constant0._Z9calc_4colPhS_PKhS1_j)
        /*007c*/ 	.short	0x0380
        /*007e*/ 	.short	0x0024


	//----- nvinfo : EIATTR_SW_WAR
	.align		4
.L_49:
        /*0080*/ 	.byte	0x04, 0x36
        /*0082*/ 	.short	(.L_51 - .L_50)
.L_50:
        /*0084*/ 	.word	0x00000008
.L_51:


//--------------------- .nv.info._Z11calc_1_4colPhS_PKh --------------------------
	.section	.nv.info._Z11calc_1_4colPhS_PKh,"",@"SHT_CUDA_INFO"
	.sectionflags	@""
	.align	4


	//----- nvinfo : EIATTR_CUDA_API_VERSION
	.align		4
        /*0000*/ 	.byte	0x04, 0x37
        /*0002*/ 	.short	(.L_53 - .L_52)
.L_52:
        /*0004*/ 	.word	0x00000082


	//----- nvinfo : EIATTR_KPARAM_INFO
	.align		4
.L_53:
        /*0008*/ 	.byte	0x04, 0x17
        /*000a*/ 	.short	(.L_55 - .L_54)
.L_54:
        /*000c*/ 	.word	0x00000000
        /*0010*/ 	.short	0x0002
        /*0012*/ 	.short	0x0010
        /*0014*/ 	.byte	0x00, 0xf5, 0x21, 0x00


	//----- nvinfo : EIATTR_KPARAM_INFO
	.align		4
.L_55:
        /*0018*/ 	.byte	0x04, 0x17
        /*001a*/ 	.short	(.L_57 - .L_56)
.L_56:
        /*001c*/ 	.word	0x00000000
        /*0020*/ 	.short	0x0001
        /*0022*/ 	.short	0x0008
        /*0024*/ 	.byte	0x00, 0xf5, 0x21, 0x00


	//----- nvinfo : EIATTR_KPARAM_INFO
	.align		4
.L_57:
        /*0028*/ 	.byte	0x04, 0x17
        /*002a*/ 	.short	(.L_59 - .L_58)
.L_58:
        /*002c*/ 	.word	0x00000000
        /*0030*/ 	.short	0x0000
        /*0032*/ 	.short	0x0000
        /*0034*/ 	.byte	0x00, 0xf5, 0x21, 0x00


	//----- nvinfo : EIATTR_SPARSE_MMA_MASK
	.align		4
.L_59:
        /*0038*/ 	.byte	0x03, 0x50
        /*003a*/ 	.short	0x0000


	//----- nvinfo : EIATTR_MAXREG_COUNT
	.align		4
        /*003c*/ 	.byte	0x03, 0x1b
        /*003e*/ 	.short	0x00ff


	//----- nvinfo : EIATTR_MERCURY_ISA_VERSION
	.align		4
        /*0040*/ 	.byte	0x03, 0x5f
        /*0042*/ 	.short	0x0101


	//----- nvinfo : EIATTR_VRC_CTA_INIT_COUNT
	.align		4
        /*0044*/ 	.byte	0x02, 0x4a
	.zero		1
	.zero		1


	//----- nvinfo : EIATTR_EXIT_INSTR_OFFSETS
	.align		4
        /*0048*/ 	.byte	0x04, 0x1c
        /*004a*/ 	.short	(.L_61 - .L_60)


	//   ....[0]....
.L_60:
        /*004c*/ 	.word	0x00001c30


	//----- nvinfo : EIATTR_CBANK_PARAM_SIZE
	.align		4
.L_61:
        /*0050*/ 	.byte	0x03, 0x19
        /*0052*/ 	.short	0x0018


	//----- nvinfo : EIATTR_PARAM_CBANK
	.align		4
        /*0054*/ 	.byte	0x04, 0x0a
        /*0056*/ 	.short	(.L_63 - .L_62)
	.align		4
.L_62:
        /*0058*/ 	.word	index@(.nv.constant0._Z11calc_1_4colPhS_PKh)
        /*005c*/ 	.short	0x0380
        /*005e*/ 	.short	0x0018


	//----- nvinfo : EIATTR_SW_WAR
	.align		4
.L_63:
        /*0060*/ 	.byte	0x04, 0x36
        /*0062*/ 	.short	(.L_65 - .L_64)
.L_64:
        /*0064*/ 	.word	0x00000008
.L_65:


//--------------------- .nv.callgraph             --------------------------
	.section	.nv.callgraph,"",@"SHT_CUDA_CALLGRAPH"
	.align	4
	.sectionentsize	8
	.align		4
        /*0000*/ 	.word	0x00000000
	.align		4
        /*0004*/ 	.word	0xffffffff
	.align		4
        /*0008*/ 	.word	0x00000000
	.align		4
        /*000c*/ 	.word	0xfffffffe
	.align		4
        /*0010*/ 	.word	0x00000000
	.align		4
        /*0014*/ 	.word	0xfffffffd
	.align		4
        /*0018*/ 	.word	0x00000000
	.align		4
        /*001c*/ 	.word	0xfffffffc


//--------------------- .text._Z17calclast_validatePhS_PKhj --------------------------
	.section	.text._Z17calclast_validatePhS_PKhj,"ax",@progbits
	.align	128
        .global         _Z17calclast_validatePhS_PKhj
        .type           _Z17calclast_validatePhS_PKhj,@function
        .size           _Z17calclast_validatePhS_PKhj,(.L_x_3 - _Z17calclast_validatePhS_PKhj)
        .other          _Z17calclast_validatePhS_PKhj,@"STO_CUDA_ENTRY STV_DEFAULT"
_Z17calclast_validatePhS_PKhj:
.text._Z17calclast_validatePhS_PKhj:
[----:B------:R-:W0:Y:S01]  /*0000*/  LDC R1, c[0x0][0x37c] ;  /* 0x0000df00ff017b82 */ /* 0x000e220000000800 */
[----:B------:R-:W1:Y:S01]  /*0010*/  LDCU UR4, c[0x0][0x398] ;  /* 0x00007300ff0477ac */ /* 0x000e620008000800 */
[----:B0-----:R-:W-:Y:S01]  /*0020*/  VIADD R1, R1, 0xfffffff8 ;  /* 0xfffffff801017836 */ /* 0x001fe20000000000 */
[----:B------:R-:W1:Y:S01]  /*0030*/  LDCU.64 UR6, c[0x0][0x390] ;  /* 0x00007200ff0677ac */ /* 0x000e620008000a00 */
[----:B------:R-:W0:Y:S01]  /*0040*/  LDCU.64 UR8, c[0x0][0x358] ;  /* 0x00006b00ff0877ac */ /* 0x000e220008000a00 */
[----:B------:R-:W2:Y:S01]  /*0050*/  S2R R10, SR_CTAID.X ;  /* 0x00000000000a7919 */ /* 0x000ea20000002500 */
[----:B------:R-:W3:Y:S01]  /*0060*/  LDCU.128 UR12, c[0x0][0x380] ;  /* 0x00007000ff0c77ac */ /* 0x000ee20008000c00 */
[----:B-1----:R-:W-:-:S04]  /*0070*/  ULEA UR4, UP0, UR4, UR6, 0x3 ;  /* 0x0000000604047291 */ /* 0x002fc8000f8018ff */
[----:B------:R-:W-:Y:S02]  /*0080*/  UIADD3.X UR5, UPT, UPT, URZ, UR7, URZ, UP0, !UPT ;  /* 0x00000007ff057290 */ /* 0x000fe400087fe4ff */
[----:B------:R-:W-:-:S04]  /*0090*/  IMAD.U32 R8, RZ, RZ, UR4 ;  /* 0x00000004ff087e24 */ /* 0x000fc8000f8e00ff */
[----:B------:R-:W-:-:S05]  /*00a0*/  IMAD.U32 R9, RZ, RZ, UR5 ;  /* 0x00000005ff097e24 */ /* 0x000fca000f8e00ff */
[----:B0-----:R-:W4:Y:S01]  /*00b0*/  LDG.E.U8 R15, desc[UR8][R8.64] ;  /* 0x00000008080f7981 */ /* 0x001f22000c1e1100 */
[----:B------:R-:W2:Y:S01]  /*00c0*/  LDCU UR4, c[0x0][0x360] ;  /* 0x00006c00ff0477ac */ /* 0x000ea20008000800 */
[----:B------:R-:W2:Y:S02]  /*00d0*/  S2R R13, SR_TID.X ;  /* 0x00000000000d7919 */ /* 0x000ea40000002100 */
[----:B--2---:R-:W-:-:S05]  /*00e0*/  IMAD R12, R10, UR4, R13 ;  /* 0x000000040a0c7c24 */ /* 0x004fca000f8e020d */
[----:B---3--:R-:W-:-:S05]  /*00f0*/  LEA R6, P0, R12, UR12, 0x3 ;  /* 0x0000000c0c067c11 */ /* 0x008fca000f8018ff */
[----:B------:R-:W-:-:S05]  /*0100*/  IMAD.X R7, RZ, RZ, UR13, P0 ;  /* 0x0000000dff077e24 */ /* 0x000fca00080e06ff */
[----:B----4-:R0:W-:Y:S04]  /*0110*/  STG.E.U8 desc[UR8][R6.64], R15 ;  /* 0x0000000f06007986 */ /* 0x0101e8000c101108 */
[----:B------:R-:W2:Y:S01]  /*0120*/  LDG.E.U8 R11, desc[UR8][R8.64+0x1] ;  /* 0x00000108080b7981 */ /* 0x000ea2000c1e1100 */
[----:B------:R-:W-:Y:S02]  /*0130*/  IMAD.MOV.U32 R0, RZ, RZ, 0x8400 ;  /* 0x00008400ff007424 */ /* 0x000fe400078e00ff */
[----:B------:R-:W-:-:S05]  /*0140*/  IMAD.MOV.U32 R3, RZ, RZ, 0x800 ;  /* 0x00000800ff037424 */ /* 0x000fca00078e00ff */
[----:B------:R-:W-:-:S05]  /*0150*/  PRMT R0, R0, 0x5410, R3 ;  /* 0x0000541000007816 */ /* 0x000fca0000000003 */
[----:B------:R-:W-:Y:S01]  /*0160*/  STL [R1+0x4], R0 ;  /* 0x0000040001007387 */ /* 0x000fe20000100800 */
[----:B--2---:R-:W-:-:S05]  /*0170*/  LOP3.LUT R2, R11, 0x1, RZ, 0xc0, !PT ;  /* 0x000000010b027812 */ /* 0x004fca00078ec0ff */
[----:B------:R-:W-:-:S05]  /*0180*/  IMAD.IADD R16, R1, 0x1, R2 ;  /* 0x0000000101107824 */ /* 0x000fca00078e0202 */
[----:B------:R-:W2:Y:S01]  /*0190*/  LDL.U8 R3, [R16+0x6] ;  /* 0x0000060010037983 */ /* 0x000ea20000100000 */
[----:B------:R-:W-:-:S05]  /*01a0*/  SHF.R.U32.HI R2, RZ, 0x1, R11 ;  /* 0x00000001ff027819 */ /* 0x000fca000001160b */
[----:B------:R-:W-:-:S05]  /*01b0*/  IMAD R2, R15, 0x80, R2 ;  /* 0x000000800f027824 */ /* 0x000fca00078e0202 */
[----:B--2---:R-:W-:Y:S02]  /*01c0*/  LOP3.LUT R4, R3, R2, RZ, 0x3c, !PT ;  /* 0x0000000203047212 */ /* 0x004fe400078e3cff */
[----:B------:R-:W2:Y:S02]  /*01d0*/  LDL.U8 R3, [R16+0x4] ;  /* 0x0000040010037983 */ /* 0x000ea40000100000 */
[----:B------:R-:W-:-:S05]  /*01e0*/  LOP3.LUT R2, R4, 0x1, RZ, 0xc0, !PT ;  /* 0x0000000104027812 */ /* 0x000fca00078ec0ff */
[----:B------:R-:W-:-:S05]  /*01f0*/  IMAD.IADD R14, R1, 0x1, R2 ;  /* 0x00000001010e7824 */ /* 0x000fca00078e0202 */
[----:B------:R-:W3:Y:S01]  /*0200*/  LDL.U8 R5, [R14+0x6] ;  /* 0x000006000e057983 */ /* 0x000ee20000100000 */
[----:B------:R-:W-:Y:S02]  /*0210*/  SHF.R.U32.HI R2, RZ, 0x1, R15 ;  /* 0x00000001ff027819 */ /* 0x000fe4000001160f */
[----:B------:R-:W-:-:S04]  /*0220*/  SHF.R.U32.HI R4, RZ, 0x1, R4 ;  /* 0x00000001ff047819 */ /* 0x000fc80000011604 */
[----:B------:R-:W-:Y:S02]  /*0230*/  LOP3.LUT R4, R4, 0x7f, RZ, 0xc0, !PT ;  /* 0x0000007f04047812 */ /* 0x000fe400078ec0ff */
[----:B--2---:R-:W-:-:S05]  /*0240*/  LOP3.LUT R3, R3, R2, RZ, 0x3c, !PT ;  /* 0x0000000203037212 */ /* 0x004fca00078e3cff */
[----:B------:R-:W-:-:S05]  /*0250*/  IMAD R4, R3, 0x80, R4 ;  /* 0x0000008003047824 */ /* 0x000fca00078e0204 */
[----:B---3--:R-:W-:Y:S02]  /*0260*/  LOP3.LUT R5, R4, R5, RZ, 0x3c, !PT ;  /* 0x0000000504057212 */ /* 0x008fe400078e3cff */
[----:B------:R-:W2:Y:S02]  /*0270*/  LDL.U8 R4, [R14+0x4] ;  /* 0x000004000e047983 */ /* 0x000ea40000100000 */
[----:B------:R-:W-:-:S05]  /*0280*/  LOP3.LUT R2, R5, 0x1, RZ, 0xc0, !PT ;  /* 0x0000000105027812 */ /* 0x000fca00078ec0ff */
[----:B------:R-:W-:-:S05]  /*0290*/  IMAD.IADD R18, R1, 0x1, R2 ;  /* 0x0000000101127824 */ /* 0x000fca00078e0202 */
[----:B0-----:R-:W3:Y:S01]  /*02a0*/  LDL.U8 R15, [R18+0x6] ;  /* 0x00000600120f7983 */ /* 0x001ee20000100000 */
[----:B------:R-:W-:Y:S02]  /*02b0*/  LOP3.LUT R3, R3, 0xfe, RZ, 0xc0, !PT ;  /* 0x000000fe03037812 */ /* 0x000fe400078ec0ff */
[----:B------:R-:W-:Y:S01]  /*02c0*/  SHF.R.U32.HI R5, RZ, 0x1, R5 ;  /* 0x00000001ff057819 */ /* 0x000fe20000011605 */
[----:B------:R-:W4:Y:S01]  /*02d0*/  LDL.U8 R17, [R18+0x4] ;  /* 0x0000040012117983 */ /* 0x000f220000100000 */
[----:B------:R-:W-:Y:S02]  /*02e0*/  SHF.R.U32.HI R3, RZ, 0x1, R3 ;  /* 0x00000001ff037819 */ /* 0x000fe40000011603 */
[----:B------:R-:W-:Y:S02]  /*02f0*/  LOP3.LUT R2, R5, 0x7f, RZ, 0xc0, !PT ;  /* 0x0000007f05027812 */ /* 0x000fe400078ec0ff */
[----:B--2---:R-:W-:-:S05]  /*0300*/  LOP3.LUT R3, R3, R4, RZ, 0x3c, !PT ;  /* 0x0000000403037212 */ /* 0x004fca00078e3cff */
[----:B------:R-:W-:-:S05]  /*0310*/  IMAD R2, R3, 0x80, R2 ;  /* 0x0000008003027824 */ /* 0x000fca00078e0202 */
[----:B---3--:R-:W-:-:S04]  /*0320*/  LOP3.LUT R4, R2, R15, RZ, 0x3c, !PT ;  /* 0x0000000f02047212 */ /* 0x008fc800078e3cff */
[----:B------:R-:W-:-:S05]  /*0330*/  LOP3.LUT R2, R4, 0x1, RZ, 0xc0, !PT ;  /* 0x0000000104027812 */ /* 0x000fca00078ec0ff */
[----:B------:R-:W-:-:S05]  /*0340*/  IMAD.IADD R16, R1, 0x1, R2 ;  /* 0x0000000101107824 */ /* 0x000fca00078e0202 */
[----:B------:R-:W2:Y:S01]  /*0350*/  LDL.U8 R19, [R16+0x6] ;  /* 0x0000060010137983 */ /* 0x000ea20000100000 */
[----:B------:R-:W-:-:S04]  /*0360*/  LOP3.LUT R5, R10, 0x3f, RZ, 0xc0, !PT ;  /* 0x0000003f0a057812 */ /* 0x000fc800078ec0ff */
[----:B------:R-:W0:Y:S01]  /*0370*/  BREV R15, R5 ;  /* 0x00000005000f7301 */ /* 0x000e220000000000 */
[----:B------:R-:W-:-:S04]  /*0380*/  SHF.R.U32.HI R3, RZ, 0x1, R3 ;  /* 0x00000001ff037819 */ /* 0x000fc80000011603 */
[----:B------:R-:W-:Y:S02]  /*0390*/  LOP3.LUT R3, R3, 0x7f, RZ, 0xc0, !PT ;  /* 0x0000007f03037812 */ /* 0x000fe400078ec0ff */
[----:B------:R-:W-:Y:S02]  /*03a0*/  SHF.R.U32.HI R4, RZ, 0x1, R4 ;  /* 0x00000001ff047819 */ /* 0x000fe40000011604 */
[----:B0-----:R-:W-:-:S05]  /*03b0*/  SHF.R.U32.HI R2, RZ, 0x1a, R15 ;  /* 0x0000001aff027819 */ /* 0x001fca000001160f */
[----:B------:R-:W-:Y:S01]  /*03c0*/  IMAD R2, R2, 0x80, R3 ;  /* 0x0000008002027824 */ /* 0x000fe200078e0203 */
[----:B------:R-:W-:Y:S01]  /*03d0*/  LOP3.LUT R4, R4, 0x7f, RZ, 0xc0, !PT ;  /* 0x0000007f04047812 */ /* 0x000fe200078ec0ff */
[----:B------:R-:W3:Y:S03]  /*03e0*/  LDL.U8 R3, [R16+0x4] ;  /* 0x0000040010037983 */ /* 0x000ee60000100000 */
[----:B----4-:R-:W-:-:S05]  /*03f0*/  LOP3.LUT R17, R2, R17, RZ, 0x3c, !PT ;  /* 0x0000001102117212 */ /* 0x010fca00078e3cff */
[----:B------:R-:W-:-:S05]  /*0400*/  IMAD R4, R17, 0x80, R4 ;  /* 0x0000008011047824 */ /* 0x000fca00078e0204 */
[----:B--2---:R-:W-:-:S04]  /*0410*/  LOP3.LUT R4, R4, R19, RZ, 0x3c, !PT ;  /* 0x0000001304047212 */ /* 0x004fc800078e3cff */
[----:B------:R-:W-:-:S05]  /*0420*/  LOP3.LUT R2, R4, 0x1, RZ, 0xc0, !PT ;  /* 0x0000000104027812 */ /* 0x000fca00078ec0ff */
[----:B------:R-:W-:-:S05]  /*0430*/  IMAD.IADD R14, R1, 0x1, R2 ;  /* 0x00000001010e7824 */ /* 0x000fca00078e0202 */
[----:B------:R-:W2:Y:S01]  /*0440*/  LDL.U8 R19, [R14+0x6] ;  /* 0x000006000e137983 */ /* 0x000ea20000100000 */
[----:B------:R-:W-:Y:S02]  /*0450*/  SHF.R.U32.HI R17, RZ, 0x1, R17 ;  /* 0x00000001ff117819 */ /* 0x000fe40000011611 */
[----:B------:R-:W-:Y:S02]  /*0460*/  SHF.R.U32.HI R2, RZ, 0x1b, R15 ;  /* 0x0000001bff027819 */ /* 0x000fe4000001160f */
[----:B------:R-:W-:Y:S02]  /*0470*/  LOP3.LUT R17, R17, 0x7f, RZ, 0xc0, !PT ;  /* 0x0000007f11117812 */ /* 0x000fe400078ec0ff */
[----:B------:R-:W-:-:S03]  /*0480*/  LOP3.LUT R4, R4, 0xffff, RZ, 0xc0, !PT ;  /* 0x0000ffff04047812 */ /* 0x000fc600078ec0ff */
[----:B------:R-:W-:Y:S01]  /*0490*/  IMAD R2, R2, 0x80, R17 ;  /* 0x0000008002027824 */ /* 0x000fe200078e0211 */
[----:B------:R-:W-:Y:S01]  /*04a0*/  SHF.R.U32.HI R4, RZ, 0x1, R4 ;  /* 0x00000001ff047819 */ /* 0x000fe20000011604 */
[----:B------:R-:W4:Y:S03]  /*04b0*/  LDL.U8 R17, [R14+0x4] ;  /* 0x000004000e117983 */ /* 0x000f260000100000 */
[----:B---3--:R-:W-:Y:S02]  /*04c0*/  LOP3.LUT R3, R2, R3, RZ, 0x3c, !PT ;  /* 0x0000000302037212 */ /* 0x008fe400078e3cff */
[----:B------:R-:W-:-:S05]  /*04d0*/  LOP3.LUT R4, R4, 0x7f, RZ, 0xc0, !PT ;  /* 0x0000007f04047812 */ /* 0x000fca00078ec0ff */
        /* <DEDUP_REMOVED lines=10> */
[----:B------:R-:W-:-:S04]  /*0580*/  SHF.R.U32.HI R3, RZ, 0x1, R4 ;  /* 0x00000001ff037819 */ /* 0x000fc80000011604 */
[----:B----4-:R-:W-:Y:S02]  /*0590*/  LOP3.LUT R17, R2, R17, RZ, 0x3c, !PT ;  /* 0x0000001102117212 */ /* 0x010fe400078e3cff */
[----:B------:R-:W-:Y:S02]  /*05a0*/  LOP3.LUT R2, R3, 0x7f, RZ, 0xc0, !PT ;  /* 0x0000007f03027812 */ /* 0x000fe400078ec0ff */
[----:B------:R-:W3:Y:S03]  /*05b0*/  LDL.U8 R3, [R16+0x4] ;  /* 0x0000040010037983 */ /* 0x000ee60000100000 */
        /* <DEDUP_REMOVED lines=26> */
[----:B------:R-:W-:-:S05]  /*0760*/  LOP3.LUT R2, R3, 0x7f, RZ, 0xc0, !PT ;  /* 0x0000007f03027812 */ /* 0x000fca00078ec0ff */
[----:B------:R-:W-:-:S05]  /*0770*/  IMAD R2, R17, 0x80, R2 ;  /* 0x0000008011027824 */ /* 0x000fca00078e0202 */
[----:B--2---:R-:W-:Y:S02]  /*0780*/  LOP3.LUT R14, R2, R19, RZ, 0x3c, !PT ;  /* 0x00000013020e7212 */ /* 0x004fe400078e3cff */
[----:B------:R-:W2:Y:S02]  /*0790*/  LDL.U8 R19, [R16+0x4] ;  /* 0x0000040010137983 */ /* 0x000ea40000100000 */
[----:B------:R-:W-:-:S05]  /*07a0*/  LOP3.LUT R2, R14, 0x1, RZ, 0xc0, !PT ;  /* 0x000000010e027812 */ /* 0x000fca00078ec0ff */
[----:B------:R-:W-:Y:S01]  /*07b0*/  IMAD.IADD R18, R1, 0x1, R2 ;  /* 0x0000000101127824 */ /* 0x000fe200078e0202 */
[----:B------:R0:W-:Y:S04]  /*07c0*/  STL [R1], R0 ;  /* 0x0000000001007387 */ /* 0x0001e80000100800 */
[----:B------:R-:W3:Y:S01]  /*07d0*/  LDL.U8 R4, [R18+0x2] ;  /* 0x0000020012047983 */ /* 0x000ee20000100000 */
[----:B------:R-:W-:Y:S02]  /*07e0*/  SHF.R.U32.HI R3, RZ, 0x1, R17 ;  /* 0x00000001ff037819 */ /* 0x000fe40000011611 */
[----:B------:R-:W-:Y:S02]  /*07f0*/  SHF.R.U32.HI R2, RZ, 0x1f, R15 ;  /* 0x0000001fff027819 */ /* 0x000fe4000001160f */
[----:B------:R-:W-:Y:S01]  /*0800*/  LOP3.LUT R3, R3, 0x7f, RZ, 0xc0, !PT ;  /* 0x0000007f03037812 */ /* 0x000fe200078ec0ff */
[----:B------:R-:W4:Y:S04]  /*0810*/  LDL.U8 R15, [R18] ;  /* 0x00000000120f7983 */ /* 0x000f280000100000 */
[----:B------:R-:W-:Y:S01]  /*0820*/  IMAD R2, R2, 0x80, R3 ;  /* 0x0000008002027824 */ /* 0x000fe200078e0203 */
[----:B------:R-:W-:-:S04]  /*0830*/  SHF.R.U32.HI R3, RZ, 0x1, R14 ;  /* 0x00000001ff037819 */ /* 0x000fc8000001160e */
[----:B------:R-:W-:Y:S02]  /*0840*/  LOP3.LUT R3, R3, 0x7f, RZ, 0xc0, !PT ;  /* 0x0000007f03037812 */ /* 0x000fe400078ec0ff */
[----:B--2---:R-:W-:-:S05]  /*0850*/  LOP3.LUT R2, R2, R19, RZ, 0x3c, !PT ;  /* 0x0000001302027212 */ /* 0x004fca00078e3cff */
[----:B------:R-:W-:-:S05]  /*0860*/  IMAD R3, R2, 0x80, R3 ;  /* 0x0000008002037824 */ /* 0x000fca00078e0203 */
[----:B---3--:R-:W-:-:S04]  /*0870*/  LOP3.LUT R3, R4, R3, RZ, 0x3c, !PT ;  /* 0x0000000304037212 */ /* 0x008fc800078e3cff */
[----:B0-----:R-:W-:-:S05]  /*0880*/  LOP3.LUT R0, R3, 0x1, RZ, 0xc0, !PT ;  /* 0x0000000103007812 */ /* 0x001fca00078ec0ff */
[----:B------:R-:W-:-:S05]  /*0890*/  IMAD.IADD R16, R1, 0x1, R0 ;  /* 0x0000000101107824 */ /* 0x000fca00078e0200 */
[----:B------:R-:W2:Y:S01]  /*08a0*/  LDL.U8 R17, [R16+0x2] ;  /* 0x0000020010117983 */ /* 0x000ea20000100000 */
[----:B------:R-:W-:Y:S02]  /*08b0*/  LOP3.LUT R2, R2, 0xff, RZ, 0xc0, !PT ;  /* 0x000000ff02027812 */ /* 0x000fe400078ec0ff */
[----:B------:R-:W-:Y:S01]  /*08c0*/  SHF.R.U32.HI R3, RZ, 0x1, R3 ;  /* 0x00000001ff037819 */ /* 0x000fe20000011603 */
[----:B------:R-:W3:Y:S01]  /*08d0*/  LDL.U8 R4, [R16] ;  /* 0x0000000010047983 */ /* 0x000ee20000100000 */
[----:B------:R-:W-:-:S04]  /*08e0*/  SHF.R.U32.HI R0, RZ, 0x1, R2 ;  /* 0x00000001ff007819 */ /* 0x000fc80000011602 */
[----:B----4-:R-:W-:Y:S02]  /*08f0*/  LOP3.LUT R15, R15, R0, RZ, 0x3c, !PT ;  /* 0x000000000f0f7212 */ /* 0x010fe400078e3cff */
[----:B------:R-:W-:-:S05]  /*0900*/  LOP3.LUT R0, R3, 0x7f, RZ, 0xc0, !PT ;  /* 0x0000007f03007812 */ /* 0x000fca00078ec0ff */
[----:B------:R-:W-:Y:S01]  /*0910*/  IMAD R0, R15, 0x80, R0 ;  /* 0x000000800f007824 */ /* 0x000fe200078e0200 */
[----:B------:R0:W-:Y:S04]  /*0920*/  STG.E.U8 desc[UR8][R6.64+0x1], R11 ;  /* 0x0000010b06007986 */ /* 0x0001e8000c101108 */
[----:B------:R-:W4:Y:S01]  /*0930*/  LDG.E.U8 R3, desc[UR8][R8.64+0x2] ;  /* 0x0000020808037981 */ /* 0x000f22000c1e1100 */
[----:B--2---:R-:W-:-:S04]  /*0940*/  LOP3.LUT R17, R0, R17, RZ, 0x3c, !PT ;  /* 0x0000001100117212 */ /* 0x004fc800078e3cff */
[----:B------:R-:W-:-:S05]  /*0950*/  LOP3.LUT R0, R17, 0x1, RZ, 0xc0, !PT ;  /* 0x0000000111007812 */ /* 0x000fca00078ec0ff */
[----:B------:R-:W-:-:S05]  /*0960*/  IMAD.IADD R18, R1, 0x1, R0 ;  /* 0x0000000101127824 */ /* 0x000fca00078e0200 */
[----:B------:R-:W2:Y:S01]  /*0970*/  LDL.U8 R19, [R18+0x2] ;  /* 0x0000020012137983 */ /* 0x000ea20000100000 */
[----:B------:R-:W-:Y:S02]  /*0980*/  LOP3.LUT R15, R15, 0xfe, RZ, 0xc0, !PT ;  /* 0x000000fe0f0f7812 */ /* 0x000fe400078ec0ff */
[----:B------:R-:W-:Y:S02]  /*0990*/  SHF.R.U32.HI R17, RZ, 0x1, R17 ;  /* 0x00000001ff117819 */ /* 0x000fe40000011611 */
[----:B------:R-:W-:Y:S02]  /*09a0*/  SHF.R.U32.HI R15, RZ, 0x1, R15 ;  /* 0x00000001ff0f7819 */ /* 0x000fe4000001160f */
[----:B------:R-:W-:Y:S02]  /*09b0*/  LOP3.LUT R0, R17, 0x7f, RZ, 0xc0, !PT ;  /* 0x0000007f11007812 */ /* 0x000fe400078ec0ff */
[----:B---3--:R-:W-:Y:S01]  /*09c0*/  LOP3.LUT R15, R15, R4, RZ, 0x3c, !PT ;  /* 0x000000040f0f7212 */ /* 0x008fe200078e3cff */
[----:B------:R-:W3:Y:S04]  /*09d0*/  LDL.U8 R17, [R18] ;  /* 0x0000000012117983 */ /* 0x000ee80000100000 */
[----:B------:R-:W-:Y:S01]  /*09e0*/  IMAD R0, R15, 0x80, R0 ;  /* 0x000000800f007824 */ /* 0x000fe200078e0200 */
[----:B----4-:R-:W-:Y:S04]  /*09f0*/  STG.E.U8 desc[UR8][R6.64+0x2], R3 ;  /* 0x0000020306007986 */ /* 0x010fe8000c101108 */
[----:B0-----:R-:W4:Y:S01]  /*0a00*/  LDG.E.U8 R11, desc[UR8][R8.64+0x3] ;  /* 0x00000308080b7981 */ /* 0x001f22000c1e1100 */
[----:B------:R-:W-:-:S02]  /*0a10*/  LOP3.LUT R4, R13, 0x3f, RZ, 0xc0, !PT ;  /* 0x0000003f0d047812 */ /* 0x000fc400078ec0ff */
[----:B--2---:R-:W-:-:S04]  /*0a20*/  LOP3.LUT R19, R0, R19, RZ, 0x3c, !PT ;  /* 0x0000001300137212 */ /* 0x004fc800078e3cff */
[----:B------:R-:W-:-:S05]  /*0a30*/  LOP3.LUT R0, R19, 0x1, RZ, 0xc0, !PT ;  /* 0x0000000113007812 */ /* 0x000fca00078ec0ff */
[----:B------:R-:W-:-:S05]  /*0a40*/  IMAD.IADD R20, R1, 0x1, R0 ;  /* 0x0000000101147824 */ /* 0x000fca00078e0200 */
[----:B------:R-:W2:Y:S01]  /*0a50*/  LDL.U8 R21, [R20+0x2] ;  /* 0x0000020014157983 */ /* 0x000ea20000100000 */
[----:B------:R-:W0:Y:S01]  /*0a60*/  BREV R16, R4 ;  /* 0x0000000400107301 */ /* 0x000e220000000000 */
[----:B------:R-:W-:-:S04]  /*0a70*/  SHF.R.U32.HI R15, RZ, 0x1, R15 ;  /* 0x00000001ff0f7819 */ /* 0x000fc8000001160f */
[----:B------:R-:W-:Y:S02]  /*0a80*/  LOP3.LUT R15, R15, 0x7f, RZ, 0xc0, !PT ;  /* 0x0000007f0f0f7812 */ /* 0x000fe400078ec0ff */
[----:B------:R-:W-:Y:S02]  /*0a90*/  SHF.R.U32.HI R19, RZ, 0x1, R19 ;  /* 0x00000001ff137819 */ /* 0x000fe40000011613 */
[----:B0-----:R-:W-:-:S05]  /*0aa0*/  SHF.R.U32.HI R0, RZ, 0x1a, R16 ;  /* 0x0000001aff007819 */ /* 0x001fca0000011610 */
[----:B------:R-:W-:-:S05]  /*0ab0*/  IMAD R0, R0, 0x80, R15 ;  /* 0x0000008000007824 */ /* 0x000fca00078e020f */
[----:B---3--:R-:W-:Y:S02]  /*0ac0*/  LOP3.LUT R17, R0, R17, RZ, 0x3c, !PT ;  /* 0x0000001100117212 */ /* 0x008fe400078e3cff */
[----:B------:R-:W-:-:S05]  /*0ad0*/  LOP3.LUT R0, R19, 0x7f, RZ, 0xc0, !PT ;  /* 0x0000007f13007812 */ /* 0x000fca00078ec0ff */
[----:B------:R-:W-:Y:S01]  /*0ae0*/  IMAD R0, R17, 0x80, R0 ;  /* 0x0000008011007824 */ /* 0x000fe200078e0200 */
[----:B----4-:R-:W-:Y:S04]  /*0af0*/  STG.E.U8 desc[UR8][R6.64+0x3], R11 ;  /* 0x0000030b06007986 */ /* 0x010fe8000c101108 */
[----:B------:R-:W3:Y:S01]  /*0b00*/  LDG.E.U8 R15, desc[UR8][R8.64+0x4] ;  /* 0x00000408080f7981 */ /* 0x000ee2000c1e1100 */
[----:B--2---:R-:W-:-:S03]  /*0b10*/  LOP3.LUT R18, R0, R21, RZ, 0x3c, !PT ;  /* 0x0000001500127212 */ /* 0x004fc600078e3cff */
[----:B------:R-:W2:Y:S01]  /*0b20*/  LDL.U8 R21, [R20] ;  /* 0x0000000014157983 */ /* 0x000ea20000100000 */
[----:B------:R-:W-:-:S05]  /*0b30*/  LOP3.LUT R0, R18, 0x1, RZ, 0xc0, !PT ;  /* 0x0000000112007812 */ /* 0x000fca00078ec0ff */
[----:B------:R-:W-:-:S05]  /*0b40*/  IMAD.IADD R19, R1, 0x1, R0 ;  /* 0x0000000101137824 */ /* 0x000fca00078e0200 */
[----:B------:R-:W4:Y:S01]  /*0b50*/  LDL.U8 R23, [R19+0x2] ;  /* 0x0000020013177983 */ /* 0x000f220000100000 */
[----:B------:R-:W-:Y:S02]  /*0b60*/  SHF.R.U32.HI R17, RZ, 0x1, R17 ;  /* 0x00000001ff117819 */ /* 0x000fe40000011611 */
[----:B------:R-:W-:Y:S02]  /*0b70*/  SHF.R.U32.HI R0, RZ, 0x1b, R16 ;  /* 0x0000001bff007819 */ /* 0x000fe40000011610 */
[----:B------:R-:W-:Y:S02]  /*0b80*/  LOP3.LUT R17, R17, 0x7f, RZ, 0xc0, !PT ;  /* 0x0000007f11117812 */ /* 0x000fe400078ec0ff */
[----:B------:R-:W-:Y:S01]  /*0b90*/  LOP3.LUT R18, R18, 0xffff, RZ, 0xc0, !PT ;  /* 0x0000ffff12127812 */ /* 0x000fe200078ec0ff */
[----:B------:R-:W5:Y:S02]  /*0ba0*/  LDL.U8 R19, [R19] ;  /* 0x0000000013137983 */ /* 0x000f640000100000 */
[----:B------:R-:W-:Y:S01]  /*0bb0*/  IMAD R0, R0, 0x80, R17 ;  /* 0x0000008000007824 */ /* 0x000fe200078e0211 */
[----:B------:R-:W-:Y:S01]  /*0bc0*/  SHF.R.U32.HI R17, RZ, 0x1, R18 ;  /* 0x00000001ff117819 */ /* 0x000fe20000011612 */
[----:B---3--:R0:W-:Y:S03]  /*0bd0*/  STG.E.U8 desc[UR8][R6.64+0x4], R15 ;  /* 0x0000040f06007986 */ /* 0x0081e6000c101108 */
[----:B--2---:R-:W-:-:S02]  /*0be0*/  LOP3.LUT R21, R0, R21, RZ, 0x3c, !PT ;  /* 0x0000001500157212 */ /* 0x004fc400078e3cff */
[----:B------:R-:W-:Y:S02]  /*0bf0*/  LOP3.LUT R0, R17, 0x7f, RZ, 0xc0, !PT ;  /* 0x0000007f11007812 */ /* 0x000fe400078ec0ff */
[----:B------:R-:W2:Y:S03]  /*0c00*/  LDG.E.U8 R17, desc[UR8][R8.64+0x5] ;  /* 0x0000050808117981 */ /* 0x000ea6000c1e1100 */
[----:B------:R-:W-:-:S05]  /*0c10*/  IMAD R0, R21, 0x80, R0 ;  /* 0x0000008015007824 */ /* 0x000fca00078e0200 */
[----:B----4-:R-:W-:-:S04]  /*0c20*/  LOP3.LUT R23, R0, R23, RZ, 0x3c, !PT ;  /* 0x0000001700177212 */ /* 0x010fc800078e3cff */
[----:B------:R-:W-:-:S05]  /*0c30*/  LOP3.LUT R0, R23, 0x1, RZ, 0xc0, !PT ;  /* 0x0000000117007812 */ /* 0x000fca00078ec0ff */
[----:B------:R-:W-:-:S05]  /*0c40*/  IMAD.IADD R18, R1, 0x1, R0 ;  /* 0x0000000101127824 */ /* 0x000fca00078e0200 */
[----:B------:R-:W3:Y:S01]  /*0c50*/  LDL.U8 R0, [R18+0x2] ;  /* 0x0000020012007983 */ /* 0x000ee20000100000 */
[----:B------:R-:W-:Y:S02]  /*0c60*/  SHF.R.U32.HI R21, RZ, 0x1, R21 ;  /* 0x00000001ff157819 */ /* 0x000fe40000011615 */
[----:B------:R-:W-:Y:S02]  /*0c70*/  SHF.R.U32.HI R20, RZ, 0x1c, R16 ;  /* 0x0000001cff147819 */ /* 0x000fe40000011610 */
[----:B------:R-:W-:Y:S02]  /*0c80*/  LOP3.LUT R21, R21, 0x7f, RZ, 0xc0, !PT ;  /* 0x0000007f15157812 */ /* 0x000fe400078ec0ff */
[----:B------:R-:W-:Y:S02]  /*0c90*/  LOP3.LUT R22, R23, 0xffff, RZ, 0xc0, !PT ;  /* 0x0000ffff17167812 */ /* 0x000fe400078ec0ff */
[----:B------:R1:W4:Y:S01]  /*0ca0*/  LDL.U8 R23, [R18] ;  /* 0x0000000012177983 */ /* 0x0003220000100000 */
[----:B------:R-:W-:Y:S01]  /*0cb0*/  IMAD R20, R20, 0x80, R21 ;  /* 0x0000008014147824 */ /* 0x000fe200078e0215 */
[----:B------:R-:W-:-:S04]  /*0cc0*/  SHF.R.U32.HI R22, RZ, 0x1, R22 ;  /* 0x00000001ff167819 */ /* 0x000fc80000011616 */
[----:B-----5:R-:W-:Y:S02]  /*0cd0*/  LOP3.LUT R21, R20, R19, RZ, 0x3c, !PT ;  /* 0x0000001314157212 */ /* 0x020fe400078e3cff */
[----:B------:R-:W-:-:S05]  /*0ce0*/  LOP3.LUT R22, R22, 0x7f, RZ, 0xc0, !PT ;  /* 0x0000007f16167812 */ /* 0x000fca00078ec0ff */
[----:B------:R-:W-:-:S05]  /*0cf0*/  IMAD R19, R21, 0x80, R22 ;  /* 0x0000008015137824 */ /* 0x000fca00078e0216 */
[----:B---3--:R-:W-:-:S04]  /*0d00*/  LOP3.LUT R24, R19, R0, RZ, 0x3c, !PT ;  /* 0x0000000013187212 */ /* 0x008fc800078e3cff */
[----:B------:R-:W-:-:S05]  /*0d10*/  LOP3.LUT R0, R24, 0x1, RZ, 0xc0, !PT ;  /* 0x0000000118007812 */ /* 0x000fca00078ec0ff */
[----:B------:R-:W-:-:S05]  /*0d20*/  IMAD.IADD R20, R1, 0x1, R0 ;  /* 0x0000000101147824 */ /* 0x000fca00078e0200 */
[----:B------:R-:W3:Y:S04]  /*0d30*/  LDL.U8 R0, [R20+0x2] ;  /* 0x0000020014007983 */ /* 0x000ee80000100000 */
[----:B--2---:R2:W-:Y:S04]  /*0d40*/  STG.E.U8 desc[UR8][R6.64+0x5], R17 ;  /* 0x0000051106007986 */ /* 0x0045e8000c101108 */
[----:B------:R-:W5:Y:S01]  /*0d50*/  LDG.E.U8 R19, desc[UR8][R8.64+0x6] ;  /* 0x0000060808137981 */ /* 0x000f62000c1e1100 */
[----:B------:R-:W-:Y:S02]  /*0d60*/  SHF.R.U32.HI R22, RZ, 0x1, R21 ;  /* 0x00000001ff167819 */ /* 0x000fe40000011615 */
[----:B------:R-:W-:Y:S01]  /*0d70*/  SHF.R.U32.HI R21, RZ, 0x1d, R16 ;  /* 0x0000001dff157819 */ /* 0x000fe20000011610 */
[----:B------:R-:W2:Y:S01]  /*0d80*/  LDL.U8 R20, [R20] ;  /* 0x0000000014147983 */ /* 0x000ea20000100000 */
[----:B------:R-:W-:-:S02]  /*0d90*/  LOP3.LUT R22, R22, 0x7f, RZ, 0xc0, !PT ;  /* 0x0000007f16167812 */ /* 0x000fc400078ec0ff */
[----:B------:R-:W-:-:S03]  /*0da0*/  LOP3.LUT R24, R24, 0xffff, RZ, 0xc0, !PT ;  /* 0x0000ffff18187812 */ /* 0x000fc600078ec0ff */
[----:B------:R-:W-:Y:S01]  /*0db0*/  IMAD R22, R21, 0x80, R22 ;  /* 0x0000008015167824 */ /* 0x000fe200078e0216 */
[----:B-1----:R-:W-:-:S04]  /*0dc0*/  SHF.R.U32.HI R18, RZ, 0x1, R24 ;  /* 0x00000001ff127819 */ /* 0x002fc80000011618 */
[----:B----4-:R-:W-:Y:S02]  /*0dd0*/  LOP3.LUT R22, R22, R23, RZ, 0x3c, !PT ;  /* 0x0000001716167212 */ /* 0x010fe400078e3cff */
[----:B------:R-:W-:-:S05]  /*0de0*/  LOP3.LUT R21, R18, 0x7f, RZ, 0xc0, !PT ;  /* 0x0000007f12157812 */ /* 0x000fca00078ec0ff */
[----:B------:R-:W-:-:S05]  /*0df0*/  IMAD R21, R22, 0x80, R21 ;  /* 0x0000008016157824 */ /* 0x000fca00078e0215 */
[----:B---3--:R-:W-:-:S04]  /*0e00*/  LOP3.LUT R18, R21, R0, RZ, 0x3c, !PT ;  /* 0x0000000015127212 */ /* 0x008fc800078e3cff */
[----:B------:R-:W-:-:S05]  /*0e10*/  LOP3.LUT R0, R18, 0x1, RZ, 0xc0, !PT ;  /* 0x0000000112007812 */ /* 0x000fca00078ec0ff */
[----:B------:R-:W-:-:S05]  /*0e20*/  IMAD.IADD R24, R1, 0x1, R0 ;  /* 0x0000000101187824 */ /* 0x000fca00078e0200 */
[----:B------:R-:W3:Y:S04]  /*0e30*/  LDL.U8 R21, [R24] ;  /* 0x0000000018157983 */ /* 0x000ee80000100000 */
[----:B------:R-:W4:Y:S04]  /*0e40*/  LDL.U8 R0, [R24+0x2] ;  /* 0x0000020018007983 */ /* 0x000f280000100000 */
[----:B-----5:R1:W-:Y:S04]  /*0e50*/  STG.E.U8 desc[UR8][R6.64+0x6], R19 ;  /* 0x0000061306007986 */ /* 0x0203e8000c101108 */
[----:B------:R3:W5:Y:S01]  /*0e60*/  LDG.E.U8 R8, desc[UR8][R8.64+0x7] ;  /* 0x0000070808087981 */ /* 0x000762000c1e1100 */
[----:B------:R-:W-:-:S02]  /*0e70*/  SHF.R.U32.HI R23, RZ, 0x1, R22 ;  /* 0x00000001ff177819 */ /* 0x000fc40000011616 */
[----:B------:R-:W-:Y:S02]  /*0e80*/  SHF.R.U32.HI R22, RZ, 0x1e, R16 ;  /* 0x0000001eff167819 */ /* 0x000fe40000011610 */
[----:B------:R-:W-:-:S05]  /*0e90*/  LOP3.LUT R23, R23, 0x7f, RZ, 0xc0, !PT ;  /* 0x0000007f17177812 */ /* 0x000fca00078ec0ff */
[----:B------:R-:W-:-:S05]  /*0ea0*/  IMAD R23, R22, 0x80, R23 ;  /* 0x0000008016177824 */ /* 0x000fca00078e0217 */
[----:B--2---:R-:W-:-:S04]  /*0eb0*/  LOP3.LUT R20, R23, R20, RZ, 0x3c, !PT ;  /* 0x0000001417147212 */ /* 0x004fc800078e3cff */
[----:B------:R-:W-:Y:S02]  /*0ec0*/  SHF.R.U32.HI R22, RZ, 0x1, R20 ;  /* 0x00000001ff167819 */ /* 0x000fe40000011614 */
[----:B------:R-:W-:Y:S02]  /*0ed0*/  SHF.R.U32.HI R16, RZ, 0x1f, R16 ;  /* 0x0000001fff107819 */ /* 0x000fe40000011610 */
[----:B------:R-:W-:Y:S02]  /*0ee0*/  LOP3.LUT R23, R22, 0x7f, RZ, 0xc0, !PT ;  /* 0x0000007f16177812 */ /* 0x000fe400078ec0ff */
[----:B------:R-:W-:-:S03]  /*0ef0*/  ISETP.GT.U32.AND P0, PT, R2, 0xe4, PT ;  /* 0x000000e40200780c */ /* 0x000fc60003f04070 */
[----:B------:R-:W-:Y:S01]  /*0f00*/  IMAD R16, R16, 0x80, R23 ;  /* 0x0000008010107824 */ /* 0x000fe200078e0217 */
[----:B------:R-:W-:Y:S01]  /*0f10*/  LOP3.LUT R2, R18, 0xffff, RZ, 0xc0, !PT ;  /* 0x0000ffff12027812 */ /* 0x000fe200078ec0ff */
[----:B------:R-:W-:-:S03]  /*0f20*/  VIADD R18, R5, 0x1 ;  /* 0x0000000105127836 */ /* 0x000fc60000000000 */
[----:B------:R-:W-:Y:S02]  /*0f30*/  SHF.R.U32.HI R2, RZ, 0x1, R2 ;  /* 0x00000001ff027819 */ /* 0x000fe40000011602 */
[----:B------:R-:W-:-:S03]  /*0f40*/  LOP3.LUT R14, R14, 0xff, RZ, 0xc0, !PT ;  /* 0x000000ff0e0e7812 */ /* 0x000fc600078ec0ff */
[----:B------:R-:W-:Y:S02]  /*0f50*/  @!P0 IMAD.MOV R18, RZ, RZ, R5 ;  /* 0x000000ffff128224 */ /* 0x000fe400078e0205 */
[----:B0-----:R-:W-:Y:S02]  /*0f60*/  IMAD.IADD R15, R15, 0x1, R14 ;  /* 0x000000010f0f7824 */ /* 0x001fe400078e020e */
[----:B------:R-:W-:Y:S01]  /*0f70*/  VIADD R23, R4, 0x1 ;  /* 0x0000000104177836 */ /* 0x000fe20000000000 */
[----:B------:R-:W-:-:S04]  /*0f80*/  LOP3.LUT R10, R10, 0x3f, R13, 0x48, !PT ;  /* 0x0000003f0a0a7812 */ /* 0x000fc800078e480d */
[----:B------:R-:W-:Y:S02]  /*0f90*/  LOP3.LUT R17, R10, R17, RZ, 0x3c, !PT ;  /* 0x000000110a117212 */ /* 0x000fe400078e3cff */
[----:B------:R-:W-:-:S05]  /*0fa0*/  IADD3 R12, P1, PT, R12, UR14, RZ ;  /* 0x0000000e0c0c7c10 */ /* 0x000fca000ff3e0ff */
[----:B------:R-:W-:Y:S01]  /*0fb0*/  IMAD.X R13, RZ, RZ, UR15, P1 ;  /* 0x0000000fff0d7e24 */ /* 0x000fe200088e06ff */
[----:B------:R-:W-:Y:S01]  /*0fc0*/  STG.E.U8 desc[UR8][R6.64+0x5], R17 ;  /* 0x0000051106007986 */ /* 0x000fe2000c101108 */
[----:B---3--:R-:W-:-:S04]  /*0fd0*/  LOP3.LUT R9, R16, R21, RZ, 0x3c, !PT ;  /* 0x0000001510097212 */ /* 0x008fc800078e3cff */
[----:B------:R-:W-:Y:S02]  /*0fe0*/  LOP3.LUT R16, R9, 0xff, RZ, 0xc0, !PT ;  /* 0x000000ff09107812 */ /* 0x000fe400078ec0ff */
[----:B------:R-:W-:Y:S02]  /*0ff0*/  LOP3.LUT R21, R2, 0x7f, RZ, 0xc0, !PT ;  /* 0x0000007f02157812 */ /* 0x000fe400078ec0ff */
[----:B------:R-:W-:Y:S01]  /*1000*/  ISETP.GT.U32.AND P0, PT, R16, 0xe4, PT ;  /* 0x000000e41000780c */ /* 0x000fe20003f04070 */
[----:B------:R-:W-:Y:S02]  /*1010*/  IMAD.IADD R2, R11, 0x1, R18 ;  /* 0x000000010b027824 */ /* 0x000fe400078e0212 */
[----:B------:R-:W-:-:S03]  /*1020*/  IMAD R11, R20, 0x80, R21 ;  /* 0x00000080140b7824 */ /* 0x000fc600078e0215 */
[C---:B------:R-:W-:Y:S02]  /*1030*/  LEA.HI R15, R2.reuse, R15, RZ, 0x18 ;  /* 0x0000000f020f7211 */ /* 0x040fe400078fc0ff */
[----:B----4-:R-:W-:Y:S02]  /*1040*/  LOP3.LUT R11, R11, R0, RZ, 0x3c, !PT ;  /* 0x000000000b0b7212 */ /* 0x010fe400078e3cff */
[----:B------:R-:W-:Y:S02]  /*1050*/  LOP3.LUT R14, R2, 0xff, RZ, 0xc0, !PT ;  /* 0x000000ff020e7812 */ /* 0x000fe400078ec0ff */
[----:B------:R-:W-:Y:S01]  /*1060*/  LOP3.LUT R2, R11, 0xff, RZ, 0xc0, !PT ;  /* 0x000000ff0b027812 */ /* 0x000fe200078ec0ff */
[----:B------:R-:W-:Y:S01]  /*1070*/  @!P0 IMAD.MOV R23, RZ, RZ, R4 ;  /* 0x000000ffff178224 */ /* 0x000fe200078e0204 */
[C---:B------:R-:W-:Y:S02]  /*1080*/  LOP3.LUT R21, R15.reuse, 0xff, RZ, 0xc0, !PT ;  /* 0x000000ff0f157812 */ /* 0x040fe400078ec0ff */
[----:B------:R-:W-:Y:S01]  /*1090*/  LOP3.LUT R0, R15, 0xffff, RZ, 0xc0, !PT ;  /* 0x0000ffff0f007812 */ /* 0x000fe200078ec0ff */
[----:B------:R-:W-:Y:S01]  /*10a0*/  IMAD.IADD R15, R14, 0x1, R23 ;  /* 0x000000010e0f7824 */ /* 0x000fe200078e0217 */
[C---:B------:R-:W-:Y:S01]  /*10b0*/  ISETP.NE.AND P0, PT, R2.reuse, 0x94, PT ;  /* 0x000000940200780c */ /* 0x040fe20003f05270 */
[----:B------:R-:W-:Y:S01]  /*10c0*/  IMAD.IADD R14, R2, 0x1, R21 ;  /* 0x00000001020e7824 */ /* 0x000fe200078e0215 */
[----:B------:R-:W-:Y:S01]  /*10d0*/  SHF.R.U32.HI R0, RZ, 0x1, R0 ;  /* 0x00000001ff007819 */ /* 0x000fe20000011600 */
[----:B------:R-:W5:Y:S01]  /*10e0*/  POPC R23, R5 ;  /* 0x0000000500177309 */ /* 0x000f620000000000 */
[----:B------:R-:W-:-:S02]  /*10f0*/  ISETP.EQ.AND P0, PT, R16, 0x65, !P0 ;  /* 0x000000651000780c */ /* 0x000fc40004702270 */
[----:B------:R-:W-:Y:S02]  /*1100*/  LOP3.LUT R0, R0, 0x80, RZ, 0xc0, !PT ;  /* 0x0000008000007812 */ /* 0x000fe400078ec0ff */
[----:B------:R-:W-:Y:S02]  /*1110*/  LEA.HI R21, R15, R14, RZ, 0x18 ;  /* 0x0000000e0f157211 */ /* 0x000fe400078fc0ff */
[----:B------:R-:W-:Y:S02]  /*1120*/  LEA.HI R2, R19, R0, RZ, 0x1f ;  /* 0x0000000013027211 */ /* 0x000fe400078ff8ff */
[----:B------:R-:W-:Y:S02]  /*1130*/  ISETP.EQ.AND P0, PT, R3, 0xe, P0 ;  /* 0x0000000e0300780c */ /* 0x000fe40000702270 */
[----:B------:R-:W-:Y:S02]  /*1140*/  LOP3.LUT R0, R19, 0x1, RZ, 0xc0, !PT ;  /* 0x0000000113007812 */ /* 0x000fe400078ec0ff */
[----:B------:R-:W-:Y:S01]  /*1150*/  LOP3.LUT R3, R21, 0xffff, RZ, 0xc0, !PT ;  /* 0x0000ffff15037812 */ /* 0x000fe200078ec0ff */
[----:B------:R-:W0:Y:S01]  /*1160*/  POPC R16, R4 ;  /* 0x0000000400107309 */ /* 0x000e220000000000 */
[----:B------:R-:W-:-:S02]  /*1170*/  IADD3 R0, PT, PT, R2, R5, R0 ;  /* 0x0000000502007210 */ /* 0x000fc40007ffe000 */
[----:B------:R-:W-:Y:S01]  /*1180*/  SHF.R.U32.HI R3, RZ, 0x1, R3 ;  /* 0x00000001ff037819 */ /* 0x000fe20000011603 */
[----:B-----5:R-:W-:Y:S01]  /*1190*/  IMAD.IADD R23, R8, 0x1, R23 ;  /* 0x0000000108177824 */ /* 0x020fe200078e0217 */
[----:B------:R-:W-:Y:S02]  /*11a0*/  LOP3.LUT R2, R15, 0xff, RZ, 0xc0, !PT ;  /* 0x000000ff0f027812 */ /* 0x000fe400078ec0ff */
[----:B------:R-:W-:Y:S02]  /*11b0*/  SHF.R.U32.HI R14, RZ, 0x1, R0 ;  /* 0x00000001ff0e7819 */ /* 0x000fe40000011600 */
[----:B------:R-:W-:Y:S02]  /*11c0*/  LOP3.LUT R3, R3, 0x80, RZ, 0xc0, !PT ;  /* 0x0000008003037812 */ /* 0x000fe400078ec0ff */
[----:B------:R-:W-:Y:S02]  /*11d0*/  ISETP.EQ.AND P0, PT, R2, 0xac, P0 ;  /* 0x000000ac0200780c */ /* 0x000fe40000702270 */
[----:B------:R-:W-:-:S02]  /*11e0*/  LOP3.LUT R2, R21, 0xff, RZ, 0xc0, !PT ;  /* 0x000000ff15027812 */ /* 0x000fc400078ec0ff */
[----:B------:R-:W-:Y:S02]  /*11f0*/  LOP3.LUT R14, R3, 0x7f, R14, 0xf8, !PT ;  /* 0x0000007f030e7812 */ /* 0x000fe400078ef80e */
[C---:B------:R-:W-:Y:S02]  /*1200*/  LEA.HI R23, R0.reuse, R23, RZ, 0x18 ;  /* 0x0000001700177211 */ /* 0x040fe400078fc0ff */
[----:B------:R-:W-:Y:S02]  /*1210*/  LOP3.LUT R3, R0, 0x1, RZ, 0xc0, !PT ;  /* 0x0000000100037812 */ /* 0x000fe400078ec0ff */
[----:B------:R-:W-:Y:S01]  /*1220*/  ISETP.EQ.AND P0, PT, R2, 0xe9, P0 ;  /* 0x000000e90200780c */ /* 0x000fe20000702270 */
[----:B0-----:R-:W-:Y:S01]  /*1230*/  IMAD.IADD R16, R23, 0x1, R16 ;  /* 0x0000000117107824 */ /* 0x001fe200078e0210 */
[----:B------:R-:W-:Y:S02]  /*1240*/  LOP3.LUT R0, R17, 0xff, RZ, 0xc0, !PT ;  /* 0x000000ff11007812 */ /* 0x000fe400078ec0ff */
[----:B------:R-:W-:-:S02]  /*1250*/  IADD3 R3, PT, PT, R14, R4, R3 ;  /* 0x000000040e037210 */ /* 0x000fc40007ffe003 */
[----:B------:R-:W-:Y:S02]  /*1260*/  ISETP.EQ.AND P0, PT, R0, 0x7, P0 ;  /* 0x000000070000780c */ /* 0x000fe40000702270 */
[C---:B------:R-:W-:Y:S02]  /*1270*/  LOP3.LUT R0, R3.reuse, 0xff, RZ, 0xc0, !PT ;  /* 0x000000ff03007812 */ /* 0x040fe400078ec0ff */
[----:B------:R-:W-:Y:S02]  /*1280*/  LEA.HI R5, R3, R16, RZ, 0x18 ;  /* 0x0000001003057211 */ /* 0x000fe400078fc0ff */
[----:B------:R-:W-:Y:S02]  /*1290*/  ISETP.EQ.AND P0, PT, R0, 0x33, P0 ;  /* 0x000000330000780c */ /* 0x000fe40000702270 */
[----:B------:R-:W-:-:S04]  /*12a0*/  LOP3.LUT R0, R5, 0xff, RZ, 0xc0, !PT ;  /* 0x000000ff05007812 */ /* 0x000fc800078ec0ff */
[----:B------:R-:W-:-:S04]  /*12b0*/  ISETP.EQ.AND P0, PT, R0, 0x25, P0 ;  /* 0x000000250000780c */ /* 0x000fc80000702270 */
[----:B-1----:R-:W-:Y:S01]  /*12c0*/  SEL R19, RZ, 0x1, !P0 ;  /* 0x00000001ff137807 */ /* 0x002fe20004000000 */
[----:B------:R-:W-:Y:S04]  /*12d0*/  STG.E.U8 desc[UR8][R6.64], R9 ;  /* 0x0000000906007986 */ /* 0x000fe8000c101108 */
[----:B------:R-:W-:Y:S04]  /*12e0*/  STG.E.U8 desc[UR8][R6.64+0x1], R11 ;  /* 0x0000010b06007986 */ /* 0x000fe8000c101108 */
[----:B------:R-:W-:Y:S04]  /*12f0*/  STG.E.U8 desc[UR8][R6.64+0x3], R15 ;  /* 0x0000030f06007986 */ /* 0x000fe8000c101108 */
[----:B------:R-:W-:Y:S04]  /*1300*/  STG.E.U8 desc[UR8][R6.64+0x4], R21 ;  /* 0x0000041506007986 */ /* 0x000fe8000c101108 */
[----:B------:R-:W-:Y:S04]  /*1310*/  STG.E.U8 desc[UR8][R6.64+0x6], R3 ;  /* 0x0000060306007986 */ /* 0x000fe8000c101108 */
[----:B------:R-:W-:Y:S04]  /*1320*/  STG.E.U8 desc[UR8][R6.64+0x7], R5 ;  /* 0x0000070506007986 */ /* 0x000fe8000c101108 */
[----:B------:R-:W-:Y:S01]  /*1330*/  STG.E.U8 desc[UR8][R12.64], R19 ;  /* 0x000000130c007986 */ /* 0x000fe2000c101108 */
[----:B------:R-:W-:Y:S05]  /*1340*/  EXIT ;  /* 0x000000000000794d */ /* 0x000fea0003800000 */
.L_x_0:
[----:B------:R-:W-:-:S00]  /*1350*/  BRA `(.L_x_0) ;  /* 0xfffffffc00fc7947 */ /* 0x000fc0000383ffff */
[----:B------:R-:W-:-:S00]  /*1360*/  NOP ;  /* 0x0000000000007918 */ /* 0x000fc00000000000 */
        /* <DEDUP_REMOVED lines=9> */
.L_x_3:


//--------------------- .text._Z9calc_4colPhS_PKhS1_j --------------------------
	.section	.text._Z9calc_4colPhS_PKhS1_j,"ax",@progbits
	.align	128
        .global         _Z9calc_4colPhS_PKhS1_j
        .type           _Z9calc_4colPhS_PKhS1_j,@function
        .size           _Z9calc_4colPhS_PKhS1_j,(.L_x_4 - _Z9calc_4colPhS_PKhS1_j)
        .other          _Z9calc_4colPhS_PKhS1_j,@"STO_CUDA_ENTRY STV_DEFAULT"
_Z9calc_4colPhS_PKhS1_j:
.text._Z9calc_4colPhS_PKhS1_j:
[----:B------:R-:W0:Y:S01]  /*0000*/  LDC R1, c[0x0][0x37c] ;  /* 0x0000df00ff017b82 */ /* 0x000e220000000800 */
[----:B------:R-:W1:Y:S01]  /*0010*/  LDCU UR4, c[0x0][0x3a0] ;  /* 0x00007400ff0477ac */ /* 0x000e620008000800 */
[----:B0-----:R-:W-:Y:S01]  /*0020*/  VIADD R1, R1, 0xfffffff8 ;  /* 0xfffffff801017836 */ /* 0x001fe20000000000 */
[----:B------:R-:W1:Y:S01]  /*0030*/  LDCU.128 UR8, c[0x0][0x390] ;  /* 0x00007200ff0877ac */ /* 0x000e620008000c00 */
[----:B------:R-:W0:Y:S01]  /*0040*/  LDCU.64 UR6, c[0x0][0x358] ;  /* 0x00006b00ff0677ac */ /* 0x000e220008000a00 */
[----:B------:R-:W2:Y:S01]  /*0050*/  S2R R12, SR_CTAID.Y ;  /* 0x00000000000c7919 */ /* 0x000ea20000002600 */
[----:B------:R-:W3:Y:S01]  /*0060*/  LDCU.128 UR12, c[0x0][0x380] ;  /* 0x00007000ff0c77ac */ /* 0x000ee20008000c00 */
[----:B-1----:R-:W-:-:S04]  /*0070*/  ULEA UR4, UP0, UR4, UR8, 0x3 ;  /* 0x0000000804047291 */ /* 0x002fc8000f8018ff */
[----:B------:R-:W-:Y:S02]  /*0080*/  UIADD3.X UR5, UPT, UPT, URZ, UR9, URZ, UP0, !UPT ;  /* 0x00000009ff057290 */ /* 0x000fe400087fe4ff */
[----:B------:R-:W-:-:S04]  /*0090*/  IMAD.U32 R6, RZ, RZ, UR4 ;  /* 0x00000004ff067e24 */ /* 0x000fc8000f8e00ff */
[----:B------:R-:W-:-:S05]  /*00a0*/  IMAD.U32 R7, RZ, RZ, UR5 ;  /* 0x00000005ff077e24 */ /* 0x000fca000f8e00ff */
[----:B0-----:R-:W4:Y:S01]  /*00b0*/  LDG.E.U8 R17, desc[UR6][R6.64] ;  /* 0x0000000606117981 */ /* 0x001f22000c1e1100 */
[----:B------:R-:W2:Y:S01]  /*00c0*/  LDCU UR4, c[0x0][0x370] ;  /* 0x00006e00ff0477ac */ /* 0x000ea20008000800 */
[----:B------:R-:W2:Y:S01]  /*00d0*/  S2R R15, SR_CTAID.X ;  /* 0x00000000000f7919 */ /* 0x000ea20000002500 */
[----:B------:R-:W0:Y:S01]  /*00e0*/  LDCU UR5, c[0x0][0x360] ;  /* 0x00006c00ff0577ac */ /* 0x000e220008000800 */
[----:B------:R-:W0:Y:S01]  /*00f0*/  S2R R13, SR_TID.X ;  /* 0x00000000000d7919 */ /* 0x000e220000002100 */
[----:B--2---:R-:W-:-:S04]  /*0100*/  IMAD R10, R12, UR4, R15 ;  /* 0x000000040c0a7c24 */ /* 0x004fc8000f8e020f */
[----:B0-----:R-:W-:-:S05]  /*0110*/  IMAD R10, R10, UR5, R13 ;  /* 0x000000050a0a7c24 */ /* 0x001fca000f8e020d */
[----:B---3--:R-:W-:-:S05]  /*0120*/  LEA R8, P0, R10, UR12, 0x3 ;  /* 0x0000000c0a087c11 */ /* 0x008fca000f8018ff */
[----:B------:R-:W-:-:S05]  /*0130*/  IMAD.X R9, RZ, RZ, UR13, P0 ;  /* 0x0000000dff097e24 */ /* 0x000fca00080e06ff */
[----:B----4-:R0:W-:Y:S04]  /*0140*/  STG.E.U8 desc[UR6][R8.64], R17 ;  /* 0x0000001108007986 */ /* 0x0101e8000c101106 */
[----:B------:R-:W2:Y:S01]  /*0150*/  LDG.E.U8 R11, desc[UR6][R6.64+0x1] ;  /* 0x00000106060b7981 */ /* 0x000ea2000c1e1100 */
[----:B------:R-:W-:Y:S02]  /*0160*/  IMAD.MOV.U32 R0, RZ, RZ, 0x8400 ;  /* 0x00008400ff007424 */ /* 0x000fe400078e00ff */
[----:B------:R-:W-:-:S05]  /*0170*/  IMAD.MOV.U32 R3, RZ, RZ, 0x800 ;  /* 0x00000800ff037424 */ /* 0x000fca00078e00ff */
[----:B------:R-:W-:-:S05]  /*0180*/  PRMT R0, R0, 0x5410, R3 ;  /* 0x0000541000007816 */ /* 0x000fca0000000003 */
[----:B------:R-:W-:Y:S01]  /*0190*/  STL [R1], R0 ;  /* 0x0000000001007387 */ /* 0x000fe20000100800 */
[----:B--2---:R-:W-:-:S05]  /*01a0*/  LOP3.LUT R2, R11, 0x1, RZ, 0xc0, !PT ;  /* 0x000000010b027812 */ /* 0x004fca00078ec0ff */
[----:B------:R-:W-:-:S05]  /*01b0*/  IMAD.IADD R16, R1, 0x1, R2 ;  /* 0x0000000101107824 */ /* 0x000fca00078e0202 */
[----:B------:R-:W2:Y:S01]  /*01c0*/  LDL.U8 R3, [R16+0x2] ;  /* 0x0000020010037983 */ /* 0x000ea20000100000 */
[----:B------:R-:W-:-:S05]  /*01d0*/  SHF.R.U32.HI R2, RZ, 0x1, R11 ;  /* 0x00000001ff027819 */ /* 0x000fca000001160b */
[----:B------:R-:W-:-:S05]  /*01e0*/  IMAD R2, R17, 0x80, R2 ;  /* 0x0000008011027824 */ /* 0x000fca00078e0202 */
[----:B--2---:R-:W-:Y:S02]  /*01f0*/  LOP3.LUT R4, R3, R2, RZ, 0x3c, !PT ;  /* 0x0000000203047212 */ /* 0x004fe400078e3cff */
[----:B------:R-:W2:Y:S02]  /*0200*/  LDL.U8 R3, [R16] ;  /* 0x0000000010037983 */ /* 0x000ea40000100000 */
        /* <DEDUP_REMOVED lines=9> */
[----:B------:R-:W2:Y:S02]  /*02a0*/  LDL.U8 R4, [R14] ;  /* 0x000000000e047983 */ /* 0x000ea40000100000 */
[----:B------:R-:W-:-:S05]  /*02b0*/  LOP3.LUT R2, R5, 0x1, RZ, 0xc0, !PT ;  /* 0x0000000105027812 */ /* 0x000fca00078ec0ff */
[----:B------:R-:W-:-:S05]  /*02c0*/  IMAD.IADD R20, R1, 0x1, R2 ;  /* 0x0000000101147824 */ /* 0x000fca00078e0202 */
[----:B0-----:R-:W3:Y:S01]  /*02d0*/  LDL.U8 R17, [R20+0x2] ;  /* 0x0000020014117983 */ /* 0x001ee20000100000 */
[----:B------:R-:W-:Y:S02]  /*02e0*/  LOP3.LUT R3, R3, 0xfe, RZ, 0xc0, !PT ;  /* 0x000000fe03037812 */ /* 0x000fe400078ec0ff */
[----:B------:R-:W-:Y:S02]  /*02f0*/  SHF.R.U32.HI R5, RZ, 0x1, R5 ;  /* 0x00000001ff057819 */ /* 0x000fe40000011605 */
[----:B------:R-:W-:Y:S02]  /*0300*/  SHF.R.U32.HI R3, RZ, 0x1, R3 ;  /* 0x00000001ff037819 */ /* 0x000fe40000011603 */
[----:B------:R-:W-:Y:S02]  /*0310*/  LOP3.LUT R2, R5, 0x7f, RZ, 0xc0, !PT ;  /* 0x0000007f05027812 */ /* 0x000fe400078ec0ff */
[----:B--2---:R-:W-:-:S05]  /*0320*/  LOP3.LUT R3, R3, R4, RZ, 0x3c, !PT ;  /* 0x0000000403037212 */ /* 0x004fca00078e3cff */
[----:B------:R-:W-:-:S05]  /*0330*/  IMAD R2, R3, 0x80, R2 ;  /* 0x0000008003027824 */ /* 0x000fca00078e0202 */
[----:B---3--:R-:W-:Y:S02]  /*0340*/  LOP3.LUT R4, R2, R17, RZ, 0x3c, !PT ;  /* 0x0000001102047212 */ /* 0x008fe400078e3cff */
[----:B------:R-:W2:Y:S02]  /*0350*/  LDL.U8 R17, [R20] ;  /* 0x0000000014117983 */ /* 0x000ea40000100000 */
[----:B------:R-:W-:-:S05]  /*0360*/  LOP3.LUT R2, R4, 0x1, RZ, 0xc0, !PT ;  /* 0x0000000104027812 */ /* 0x000fca00078ec0ff */
[----:B------:R-:W-:-:S05]  /*0370*/  IMAD.IADD R18, R1, 0x1, R2 ;  /* 0x0000000101127824 */ /* 0x000fca00078e0202 */
[----:B------:R-:W3:Y:S01]  /*0380*/  LDL.U8 R19, [R18+0x2] ;  /* 0x0000020012137983 */ /* 0x000ee20000100000 */
[----:B------:R-:W-:Y:S02]  /*0390*/  LOP3.LUT R5, R12, 0x3f, RZ, 0xc0, !PT ;  /* 0x0000003f0c057812 */ /* 0x000fe400078ec0ff */
[----:B------:R-:W-:Y:S02]  /*03a0*/  SHF.R.U32.HI R3, RZ, 0x1, R3 ;  /* 0x00000001ff037819 */ /* 0x000fe40000011603 */
[----:B------:R-:W0:Y:S01]  /*03b0*/  BREV R16, R5 ;  /* 0x0000000500107301 */ /* 0x000e220000000000 */
[----:B------:R-:W-:Y:S02]  /*03c0*/  SHF.R.U32.HI R4, RZ, 0x1, R4 ;  /* 0x00000001ff047819 */ /* 0x000fe40000011604 */
[----:B------:R-:W-:Y:S02]  /*03d0*/  LOP3.LUT R3, R3, 0x7f, RZ, 0xc0, !PT ;  /* 0x0000007f03037812 */ /* 0x000fe400078ec0ff */
[----:B------:R-:W-:-:S02]  /*03e0*/  LOP3.LUT R4, R4, 0x7f, RZ, 0xc0, !PT ;  /* 0x0000007f04047812 */ /* 0x000fc400078ec0ff */
[----:B0-----:R-:W-:-:S05]  /*03f0*/  SHF.R.U32.HI R2, RZ, 0x1a, R16 ;  /* 0x0000001aff027819 */ /* 0x001fca0000011610 */
[----:B------:R-:W-:Y:S02]  /*0400*/  IMAD R2, R2, 0x80, R3 ;  /* 0x0000008002027824 */ /* 0x000fe400078e0203 */
[----:B------:R-:W4:Y:S03]  /*0410*/  LDL.U8 R3, [R18] ;  /* 0x0000000012037983 */ /* 0x000f260000100000 */
[----:B--2---:R-:W-:-:S05]  /*0420*/  LOP3.LUT R17, R2, R17, RZ, 0x3c, !PT ;  /* 0x0000001102117212 */ /* 0x004fca00078e3cff */
[----:B------:R-:W-:-:S05]  /*0430*/  IMAD R4, R17, 0x80, R4 ;  /* 0x0000008011047824 */ /* 0x000fca00078e0204 */
[----:B---3--:R-:W-:-:S04]  /*0440*/  LOP3.LUT R4, R4, R19, RZ, 0x3c, !PT ;  /* 0x0000001304047212 */ /* 0x008fc800078e3cff */
        /* <DEDUP_REMOVED lines=9> */
[----:B------:R-:W3:Y:S03]  /*04e0*/  LDL.U8 R17, [R14] ;  /* 0x000000000e117983 */ /* 0x000ee60000100000 */
[----:B----4-:R-:W-:Y:S02]  /*04f0*/  LOP3.LUT R3, R2, R3, RZ, 0x3c, !PT ;  /* 0x0000000302037212 */ /* 0x010fe400078e3cff */
        /* <DEDUP_REMOVED lines=12> */
[----:B---3--:R-:W-:Y:S02]  /*05c0*/  LOP3.LUT R17, R2, R17, RZ, 0x3c, !PT ;  /* 0x0000001102117212 */ /* 0x008fe400078e3cff */
[----:B------:R-:W-:Y:S02]  /*05d0*/  LOP3.LUT R2, R3, 0x7f, RZ, 0xc0, !PT ;  /* 0x0000007f03027812 */ /* 0x000fe400078ec0ff */
[----:B------:R-:W3:Y:S03]  /*05e0*/  LDL.U8 R3, [R18] ;  /* 0x0000000012037983 */ /* 0x000ee60000100000 */
        /* <DEDUP_REMOVED lines=11> */
[----:B------:R-:W4:Y:S03]  /*06a0*/  LDL.U8 R17, [R14] ;  /* 0x000000000e117983 */ /* 0x000f260000100000 */
        /* <DEDUP_REMOVED lines=17> */
[----:B------:R-:W2:Y:S02]  /*07c0*/  LDL.U8 R19, [R20] ;  /* 0x0000000014137983 */ /* 0x000ea40000100000 */
[----:B------:R-:W-:-:S05]  /*07d0*/  LOP3.LUT R2, R14, 0x1, RZ, 0xc0, !PT ;  /* 0x000000010e027812 */ /* 0x000fca00078ec0ff */
[----:B------:R-:W-:Y:S01]  /*07e0*/  IMAD.IADD R18, R1, 0x1, R2 ;  /* 0x0000000101127824 */ /* 0x000fe200078e0202 */
[----:B------:R-:W-:Y:S04]  /*07f0*/  STL [R1], R0 ;  /* 0x0000000001007387 */ /* 0x000fe80000100800 */
[----:B------:R-:W3:Y:S01]  /*0800*/  LDL.U8 R4, [R18+0x2] ;  /* 0x0000020012047983 */ /* 0x000ee20000100000 */
[----:B------:R-:W-:Y:S02]  /*0810*/  SHF.R.U32.HI R3, RZ, 0x1, R17 ;  /* 0x00000001ff037819 */ /* 0x000fe40000011611 */
[----:B------:R-:W-:Y:S01]  /*0820*/  SHF.R.U32.HI R2, RZ, 0x1f, R16 ;  /* 0x0000001fff027819 */ /* 0x000fe20000011610 */
[----:B------:R-:W4:Y:S01]  /*0830*/  LDL.U8 R17, [R18] ;  /* 0x0000000012117983 */ /* 0x000f220000100000 */
[----:B------:R-:W-:-:S05]  /*0840*/  LOP3.LUT R3, R3, 0x7f, RZ, 0xc0, !PT ;  /* 0x0000007f03037812 */ /* 0x000fca00078ec0ff */
[----:B------:R-:W-:Y:S01]  /*0850*/  IMAD R2, R2, 0x80, R3 ;  /* 0x0000008002027824 */ /* 0x000fe200078e0203 */
[----:B------:R-:W-:-:S04]  /*0860*/  SHF.R.U32.HI R3, RZ, 0x1, R14 ;  /* 0x00000001ff037819 */ /* 0x000fc8000001160e */
[----:B------:R-:W-:Y:S02]  /*0870*/  LOP3.LUT R3, R3, 0x7f, RZ, 0xc0, !PT ;  /* 0x0000007f03037812 */ /* 0x000fe400078ec0ff */
[----:B--2---:R-:W-:-:S05]  /*0880*/  LOP3.LUT R2, R2, R19, RZ, 0x3c, !PT ;  /* 0x0000001302027212 */ /* 0x004fca00078e3cff */
[----:B------:R-:W-:-:S05]  /*0890*/  IMAD R3, R2, 0x80, R3 ;  /* 0x0000008002037824 */ /* 0x000fca00078e0203 */
[----:B---3--:R-:W-:-:S04]  /*08a0*/  LOP3.LUT R3, R4, R3, RZ, 0x3c, !PT ;  /* 0x0000000304037212 */ /* 0x008fc800078e3cff */
[----:B------:R-:W-:-:S05]  /*08b0*/  LOP3.LUT R4, R3, 0x1, RZ, 0xc0, !PT ;  /* 0x0000000103047812 */ /* 0x000fca00078ec0ff */
        /* <DEDUP_REMOVED lines=8> */
[----:B------:R-:W-:-:S05]  /*0940*/  IMAD R2, R17, 0x80, R2 ;  /* 0x0000008011027824 */ /* 0x000fca00078e0202 */
[----:B--2---:R-:W-:-:S04]  /*0950*/  LOP3.LUT R19, R2, R19, RZ, 0x3c, !PT ;  /* 0x0000001302137212 */ /* 0x004fc800078e3cff */
[----:B------:R-:W-:-:S05]  /*0960*/  LOP3.LUT R2, R19, 0x1, RZ, 0xc0, !PT ;  /* 0x0000000113027812 */ /* 0x000fca00078ec0ff */
[----:B------:R-:W-:-:S05]  /*0970*/  IMAD.IADD R20, R1, 0x1, R2 ;  /* 0x0000000101147824 */ /* 0x000fca00078e0202 */
[----:B------:R-:W2:Y:S01]  /*0980*/  LDL.U8 R2, [R20+0x2] ;  /* 0x0000020014027983 */ /* 0x000ea20000100000 */
[----:B------:R-:W-:Y:S02]  /*0990*/  LOP3.LUT R17, R17, 0xfe, RZ, 0xc0, !PT ;  /* 0x000000fe11117812 */ /* 0x000fe400078ec0ff */
[----:B------:R-:W-:Y:S01]  /*09a0*/  SHF.R.U32.HI R19, RZ, 0x1, R19 ;  /* 0x00000001ff137819 */ /* 0x000fe20000011613 */
[----:B------:R-:W4:Y:S01]  /*09b0*/  LDL.U8 R23, [R20] ;  /* 0x0000000014177983 */ /* 0x000f220000100000 */
[----:B------:R-:W-:Y:S02]  /*09c0*/  SHF.R.U32.HI R17, RZ, 0x1, R17 ;  /* 0x00000001ff117819 */ /* 0x000fe40000011611 */
[----:B------:R-:W-:Y:S02]  /*09d0*/  LOP3.LUT R19, R19, 0x7f, RZ, 0xc0, !PT ;  /* 0x0000007f13137812 */ /* 0x000fe400078ec0ff */
[----:B---3--:R-:W-:-:S05]  /*09e0*/  LOP3.LUT R16, R17, R16, RZ, 0x3c, !PT ;  /* 0x0000001011107212 */ /* 0x008fca00078e3cff */
[----:B------:R-:W-:Y:S01]  /*09f0*/  IMAD R19, R16, 0x80, R19 ;  /* 0x0000008010137824 */ /* 0x000fe200078e0213 */
[----:B------:R-:W-:-:S04]  /*0a00*/  SHF.R.U32.HI R17, RZ, 0x6, R15 ;  /* 0x00000006ff117819 */ /* 0x000fc8000001160f */
[----:B------:R-:W-:Y:S02]  /*0a10*/  LOP3.LUT R17, R17, 0x3f, RZ, 0xc0, !PT ;  /* 0x0000003f11117812 */ /* 0x000fe400078ec0ff */
[----:B--2---:R-:W-:-:S04]  /*0a20*/  LOP3.LUT R18, R19, R2, RZ, 0x3c, !PT ;  /* 0x0000000213127212 */ /* 0x004fc800078e3cff */
[----:B------:R-:W-:-:S05]  /*0a30*/  LOP3.LUT R2, R18, 0x1, RZ, 0xc0, !PT ;  /* 0x0000000112027812 */ /* 0x000fca00078ec0ff */
[----:B------:R-:W-:-:S05]  /*0a40*/  IMAD.IADD R3, R1, 0x1, R2 ;  /* 0x0000000101037824 */ /* 0x000fca00078e0202 */
[----:B------:R-:W2:Y:S01]  /*0a50*/  LDL.U8 R25, [R3+0x2] ;  /* 0x0000020003197983 */ /* 0x000ea20000100000 */
[----:B------:R-:W0:Y:S01]  /*0a60*/  BREV R19, R17 ;  /* 0x0000001100137301 */ /* 0x000e220000000000 */
[----:B------:R-:W-:-:S04]  /*0a70*/  SHF.R.U32.HI R16, RZ, 0x1, R16 ;  /* 0x00000001ff107819 */ /* 0x000fc80000011610 */
[----:B------:R-:W-:Y:S02]  /*0a80*/  LOP3.LUT R21, R16, 0x7f, RZ, 0xc0, !PT ;  /* 0x0000007f10157812 */ /* 0x000fe400078ec0ff */
[----:B------:R-:W-:Y:S01]  /*0a90*/  SHF.R.U32.HI R18, RZ, 0x1, R18 ;  /* 0x00000001ff127819 */ /* 0x000fe20000011612 */
[----:B------:R-:W3:Y:S01]  /*0aa0*/  LDL.U8 R3, [R3] ;  /* 0x0000000003037983 */ /* 0x000ee20000100000 */
[----:B0-----:R-:W-:-:S05]  /*0ab0*/  SHF.R.U32.HI R2, RZ, 0x1a, R19 ;  /* 0x0000001aff027819 */ /* 0x001fca0000011613 */
[----:B------:R-:W-:Y:S01]  /*0ac0*/  IMAD R2, R2, 0x80, R21 ;  /* 0x0000008002027824 */ /* 0x000fe200078e0215 */
[----:B------:R-:W-:-:S04]  /*0ad0*/  LOP3.LUT R18, R18, 0x7f, RZ, 0xc0, !PT ;  /* 0x0000007f12127812 */ /* 0x000fc800078ec0ff */
        /* <DEDUP_REMOVED lines=23> */
[----:B------:R-:W-:Y:S01]  /*0c50*/  LOP3.LUT R18, R22, 0xffff, RZ, 0xc0, !PT ;  /* 0x0000ffff16127812 */ /* 0x000fe200078ec0ff */
[----:B------:R-:W3:Y:S02]  /*0c60*/  LDL.U8 R3, [R3] ;  /* 0x0000000003037983 */ /* 0x000ee40000100000 */
[----:B------:R-:W-:Y:S01]  /*0c70*/  IMAD R2, R2, 0x80, R21 ;  /* 0x0000008002027824 */ /* 0x000fe200078e0215 */
        /* <DEDUP_REMOVED lines=9> */
[----:B------:R-:W-:Y:S01]  /*0d10*/  SHF.R.U32.HI R2, RZ, 0x1d, R19 ;  /* 0x0000001dff027819 */ /* 0x000fe20000011613 */
[----:B------:R-:W4:Y:S01]  /*0d20*/  LDL.U8 R21, [R16] ;  /* 0x0000000010157983 */ /* 0x000f220000100000 */
[----:B------:R-:W-:Y:S02]  /*0d30*/  LOP3.LUT R23, R23, 0x7f, RZ, 0xc0, !PT ;  /* 0x0000007f17177812 */ /* 0x000fe400078ec0ff */
[----:B------:R-:W-:-:S03]  /*0d40*/  LOP3.LUT R20, R18, 0xffff, RZ, 0xc0, !PT ;  /* 0x0000ffff12147812 */ /* 0x000fc600078ec0ff */
[----:B------:R-:W-:Y:S01]  /*0d50*/  IMAD R2, R2, 0x80, R23 ;  /* 0x0000008002027824 */ /* 0x000fe200078e0217 */
[----:B------:R-:W-:-:S04]  /*0d60*/  SHF.R.U32.HI R20, RZ, 0x1, R20 ;  /* 0x00000001ff147819 */ /* 0x000fc80000011614 */
        /* <DEDUP_REMOVED lines=53> */
[----:B------:R-:W-:-:S04]  /*10c0*/  LOP3.LUT R20, R15, 0x3f, RZ, 0xc0, !PT ;  /* 0x0000003f0f147812 */ /* 0x000fc800078ec0ff */
        /* <DEDUP_REMOVED lines=22> */
[----:B------:R-:W4:Y:S02]  /*1230*/  LDL.U8 R21, [R21] ;  /* 0x0000000015157983 */ /* 0x000f240000100000 */
        /* <DEDUP_REMOVED lines=46> */
[----:B------:R-:W-:Y:S01]  /*1520*/  IMAD R23, R16, 0x80, R23 ;  /* 0x0000008010177824 */ /* 0x000fe200078e0217 */
[----:B------:R0:W-:Y:S04]  /*1530*/  STL [R1], R0 ;  /* 0x0000000001007387 */ /* 0x0001e80000100800 */
[----:B--2---:R-:W-:-:S04]  /*1540*/  LOP3.LUT R22, R23, R22, RZ, 0x3c, !PT ;  /* 0x0000001617167212 */ /* 0x004fc800078e3cff */
[----:B------:R-:W-:-:S05]  /*1550*/  LOP3.LUT R2, R22, 0x1, RZ, 0xc0, !PT ;  /* 0x0000000116027812 */ /* 0x000fca00078ec0ff */
[----:B------:R-:W-:-:S05]  /*1560*/  IMAD.IADD R23, R1, 0x1, R2 ;  /* 0x0000000101177824 */ /* 0x000fca00078e0202 */
[----:B------:R-:W2:Y:S01]  /*1570*/  LDL.U8 R2, [R23+0x2] ;  /* 0x0000020017027983 */ /* 0x000ea20000100000 */
[----:B------:R-:W-:Y:S02]  /*1580*/  SHF.R.U32.HI R16, RZ, 0x1, R16 ;  /* 0x00000001ff107819 */ /* 0x000fe40000011610 */
[----:B------:R-:W-:Y:S02]  /*1590*/  SHF.R.U32.HI R3, RZ, 0x1f, R3 ;  /* 0x0000001fff037819 */ /* 0x000fe40000011603 */
[----:B------:R-:W-:-:S05]  /*15a0*/  LOP3.LUT R16, R16, 0x7f, RZ, 0xc0, !PT ;  /* 0x0000007f10107812 */ /* 0x000fca00078ec0ff */
[----:B------:R-:W-:Y:S01]  /*15b0*/  IMAD R3, R3, 0x80, R16 ;  /* 0x0000008003037824 */ /* 0x000fe200078e0210 */
[----:B------:R-:W-:-:S04]  /*15c0*/  SHF.R.U32.HI R16, RZ, 0x1, R22 ;  /* 0x00000001ff107819 */ /* 0x000fc80000011616 */
[----:B---3--:R-:W-:Y:S02]  /*15d0*/  LOP3.LUT R3, R3, R24, RZ, 0x3c, !PT ;  /* 0x0000001803037212 */ /* 0x008fe400078e3cff */
[----:B------:R-:W-:-:S05]  /*15e0*/  LOP3.LUT R16, R16, 0x7f, RZ, 0xc0, !PT ;  /* 0x0000007f10107812 */ /* 0x000fca00078ec0ff */
[----:B------:R-:W-:-:S05]  /*15f0*/  IMAD R21, R3, 0x80, R16 ;  /* 0x0000008003157824 */ /* 0x000fca00078e0210 */
[----:B--2---:R-:W-:Y:S02]  /*1600*/  LOP3.LUT R2, R2, R21, RZ, 0x3c, !PT ;  /* 0x0000001502027212 */ /* 0x004fe400078e3cff */
[----:B------:R-:W2:Y:S02]  /*1610*/  LDL.U8 R21, [R23] ;  /* 0x0000000017157983 */ /* 0x000ea40000100000 */
[----:B0-----:R-:W-:-:S05]  /*1620*/  LOP3.LUT R0, R2, 0x1, RZ, 0xc0, !PT ;  /* 0x0000000102007812 */ /* 0x001fca00078ec0ff */
[----:B------:R-:W-:-:S05]  /*1630*/  IMAD.IADD R25, R1, 0x1, R0 ;  /* 0x0000000101197824 */ /* 0x000fca00078e0200 */
[----:B------:R-:W3:Y:S01]  /*1640*/  LDL.U8 R24, [R25+0x2] ;  /* 0x0000020019187983 */ /* 0x000ee20000100000 */
[----:B------:R-:W-:Y:S02]  /*1650*/  LOP3.LUT R3, R3, 0xff, RZ, 0xc0, !PT ;  /* 0x000000ff03037812 */ /* 0x000fe400078ec0ff */
[----:B------:R-:W-:Y:S02]  /*1660*/  SHF.R.U32.HI R16, RZ, 0x1, R2 ;  /* 0x00000001ff107819 */ /* 0x000fe40000011602 */
[----:B------:R-:W-:Y:S01]  /*1670*/  SHF.R.U32.HI R0, RZ, 0x1, R3 ;  /* 0x00000001ff007819 */ /* 0x000fe20000011603 */
[----:B------:R0:W-:Y:S04]  /*1680*/  STG.E.U8 desc[UR6][R8.64+0x1], R11 ;  /* 0x0000010b08007986 */ /* 0x0001e8000c101106 */
[----:B------:R-:W4:Y:S01]  /*1690*/  LDG.E.U8 R23, desc[UR6][R6.64+0x2] ;  /* 0x0000020606177981 */ /* 0x000f22000c1e1100 */
[----:B--2---:R-:W-:-:S02]  /*16a0*/  LOP3.LUT R2, R21, R0, RZ, 0x3c, !PT ;  /* 0x0000000015027212 */ /* 0x004fc400078e3cff */
[----:B------:R-:W-:-:S05]  /*16b0*/  LOP3.LUT R21, R16, 0x7f, RZ, 0xc0, !PT ;  /* 0x0000007f10157812 */ /* 0x000fca00078ec0ff */
[----:B------:R-:W-:-:S05]  /*16c0*/  IMAD R21, R2, 0x80, R21 ;  /* 0x0000008002157824 */ /* 0x000fca00078e0215 */
[----:B---3--:R-:W-:Y:S02]  /*16d0*/  LOP3.LUT R16, R21, R24, RZ, 0x3c, !PT ;  /* 0x0000001815107212 */ /* 0x008fe400078e3cff */
[----:B------:R-:W2:Y:S02]  /*16e0*/  LDL.U8 R21, [R25] ;  /* 0x0000000019157983 */ /* 0x000ea40000100000 */
[----:B------:R-:W-:-:S05]  /*16f0*/  LOP3.LUT R0, R16, 0x1, RZ, 0xc0, !PT ;  /* 0x0000000110007812 */ /* 0x000fca00078ec0ff */
[----:B------:R-:W-:-:S05]  /*1700*/  IMAD.IADD R27, R1, 0x1, R0 ;  /* 0x00000001011b7824 */ /* 0x000fca00078e0200 */
[----:B------:R-:W3:Y:S01]  /*1710*/  LDL.U8 R24, [R27+0x2] ;  /* 0x000002001b187983 */ /* 0x000ee20000100000 */
[----:B------:R-:W-:Y:S02]  /*1720*/  LOP3.LUT R2, R2, 0xfe, RZ, 0xc0, !PT ;  /* 0x000000fe02027812 */ /* 0x000fe400078ec0ff */
[----:B------:R-:W-:Y:S01]  /*1730*/  SHF.R.U32.HI R16, RZ, 0x1, R16 ;  /* 0x00000001ff107819 */ /* 0x000fe20000011610 */
[----:B------:R-:W5:Y:S01]  /*1740*/  LDL.U8 R25, [R27] ;  /* 0x000000001b197983 */ /* 0x000f620000100000 */
[----:B------:R-:W-:-:S03]  /*1750*/  SHF.R.U32.HI R2, RZ, 0x1, R2 ;  /* 0x00000001ff027819 */ /* 0x000fc60000011602 */
[----:B----4-:R1:W-:Y:S01]  /*1760*/  STG.E.U8 desc[UR6][R8.64+0x2], R23 ;  /* 0x0000021708007986 */ /* 0x0103e2000c101106 */
[----:B--2---:R-:W-:Y:S02]  /*1770*/  LOP3.LUT R26, R2, R21, RZ, 0x3c, !PT ;  /* 0x00000015021a7212 */ /* 0x004fe400078e3cff */
[----:B------:R-:W-:-:S05]  /*1780*/  LOP3.LUT R21, R16, 0x7f, RZ, 0xc0, !PT ;  /* 0x0000007f10157812 */ /* 0x000fca00078ec0ff */
[----:B------:R-:W-:-:S05]  /*1790*/  IMAD R21, R26, 0x80, R21 ;  /* 0x000000801a157824 */ /* 0x000fca00078e0215 */
[----:B---3--:R-:W-:Y:S02]  /*17a0*/  LOP3.LUT R24, R21, R24, RZ, 0x3c, !PT ;  /* 0x0000001815187212 */ /* 0x008fe400078e3cff */
[----:B------:R-:W2:Y:S02]  /*17b0*/  LDG.E.U8 R21, desc[UR6][R6.64+0x3] ;  /* 0x0000030606157981 */ /* 0x000ea4000c1e1100 */
[----:B------:R-:W-:-:S05]  /*17c0*/  LOP3.LUT R0, R24, 0x1, RZ, 0xc0, !PT ;  /* 0x0000000118007812 */ /* 0x000fca00078ec0ff */
[----:B------:R-:W-:-:S05]  /*17d0*/  IMAD.IADD R16, R1, 0x1, R0 ;  /* 0x0000000101107824 */ /* 0x000fca00078e0200 */
[----:B------:R-:W3:Y:S01]  /*17e0*/  LDL.U8 R0, [R16+0x2] ;  /* 0x0000020010007983 */ /* 0x000ee20000100000 */
[----:B------:R-:W-:-:S04]  /*17f0*/  LOP3.LUT R2, R13, 0x3f, RZ, 0xc0, !PT ;  /* 0x0000003f0d027812 */ /* 0x000fc800078ec0ff */
[----:B0-----:R-:W0:Y:S01]  /*1800*/  BREV R11, R2 ;  /* 0x00000002000b7301 */ /* 0x001e220000000000 */
[----:B------:R-:W-:Y:S02]  /*1810*/  SHF.R.U32.HI R26, RZ, 0x1, R26 ;  /* 0x00000001ff1a7819 */ /* 0x000fe4000001161a */
[----:B------:R-:W-:Y:S01]  /*1820*/  SHF.R.U32.HI R24, RZ, 0x1, R24 ;  /* 0x00000001ff187819 */ /* 0x000fe20000011618 */
[----:B------:R-:W4:Y:S01]  /*1830*/  LDL.U8 R16, [R16] ;  /* 0x0000000010107983 */ /* 0x000f220000100000 */
[----:B------:R-:W-:Y:S02]  /*1840*/  LOP3.LUT R29, R26, 0x7f, RZ, 0xc0, !PT ;  /* 0x0000007f1a1d7812 */ /* 0x000fe400078ec0ff */
[----:B0-----:R-:W-:-:S05]  /*1850*/  SHF.R.U32.HI R26, RZ, 0x1a, R11 ;  /* 0x0000001aff1a7819 */ /* 0x001fca000001160b */
[----:B------:R-:W-:Y:S01]  /*1860*/  IMAD R26, R26, 0x80, R29 ;  /* 0x000000801a1a7824 */ /* 0x000fe200078e021d */
[----:B------:R-:W-:-:S04]  /*1870*/  LOP3.LUT R24, R24, 0x7f, RZ, 0xc0, !PT ;  /* 0x0000007f18187812 */ /* 0x000fc800078ec0ff */
[----:B-----5:R-:W-:-:S05]  /*1880*/  LOP3.LUT R25, R26, R25, RZ, 0x3c, !PT ;  /* 0x000000191a197212 */ /* 0x020fca00078e3cff */
[----:B-1----:R-:W-:Y:S01]  /*1890*/  IMAD R23, R25, 0x80, R24 ;  /* 0x0000008019177824 */ /* 0x002fe200078e0218 */
[----:B------:R-:W-:-:S04]  /*18a0*/  SHF.R.U32.HI R25, RZ, 0x1, R25 ;  /* 0x00000001ff197819 */ /* 0x000fc80000011619 */
[----:B------:R-:W-:Y:S02]  /*18b0*/  LOP3.LUT R26, R25, 0x7f, RZ, 0xc0, !PT ;  /* 0x0000007f191a7812 */ /* 0x000fe400078ec0ff */
[----:B---3--:R-:W-:-:S04]  /*18c0*/  LOP3.LUT R24, R23, R0, RZ, 0x3c, !PT ;  /* 0x0000000017187212 */ /* 0x008fc800078e3cff */
[----:B------:R-:W-:-:S05]  /*18d0*/  LOP3.LUT R0, R24, 0x1, RZ, 0xc0, !PT ;  /* 0x0000000118007812 */ /* 0x000fca00078ec0ff */
[----:B------:R-:W-:-:S05]  /*18e0*/  IMAD.IADD R28, R1, 0x1, R0 ;  /* 0x00000001011c7824 */ /* 0x000fca00078e0200 */
[----:B------:R-:W3:Y:S01]  /*18f0*/  LDL.U8 R0, [R28+0x2] ;  /* 0x000002001c007983 */ /* 0x000ee20000100000 */
[----:B------:R-:W-:-:S03]  /*1900*/  SHF.R.U32.HI R23, RZ, 0x1b, R11 ;  /* 0x0000001bff177819 */ /* 0x000fc6000001160b */
[----:B--2---:R0:W-:Y:S02]  /*1910*/  STG.E.U8 desc[UR6][R8.64+0x3], R21 ;  /* 0x0000031508007986 */ /* 0x0041e4000c101106 */
[----:B------:R-:W-:Y:S02]  /*1920*/  IMAD R27, R23, 0x80, R26 ;  /* 0x00000080171b7824 */ /* 0x000fe400078e021a */
[----:B------:R1:W2:Y:S04]  /*1930*/  LDL.U8 R25, [R28] ;  /* 0x000000001c197983 */ /* 0x0002a80000100000 */
[----:B------:R-:W5:Y:S01]  /*1940*/  LDG.E.U8 R23, desc[UR6][R6.64+0x4] ;  /* 0x0000040606177981 */ /* 0x000f62000c1e1100 */
[----:B------:R-:W-:-:S04]  /*1950*/  LOP3.LUT R24, R24, 0xffff, RZ, 0xc0, !PT ;  /* 0x0000ffff18187812 */ /* 0x000fc800078ec0ff */
[----:B------:R-:W-:Y:S02]  /*1960*/  SHF.R.U32.HI R24, RZ, 0x1, R24 ;  /* 0x00000001ff187819 */ /* 0x000fe40000011618 */
[----:B----4-:R-:W-:Y:S02]  /*1970*/  LOP3.LUT R27, R27, R16, RZ, 0x3c, !PT ;  /* 0x000000101b1b7212 */ /* 0x010fe400078e3cff */
[----:B------:R-:W-:-:S05]  /*1980*/  LOP3.LUT R24, R24, 0x7f, RZ, 0xc0, !PT ;  /* 0x0000007f18187812 */ /* 0x000fca00078ec0ff */
[----:B------:R-:W-:Y:S01]  /*1990*/  IMAD R29, R27, 0x80, R24 ;  /* 0x000000801b1d7824 */ /* 0x000fe200078e0218 */
[----:B------:R-:W-:-:S04]  /*19a0*/  SHF.R.U32.HI R27, RZ, 0x1, R27 ;  /* 0x00000001ff1b7819 */ /* 0x000fc8000001161b */
[----:B------:R-:W-:Y:S02]  /*19b0*/  LOP3.LUT R27, R27, 0x7f, RZ, 0xc0, !PT ;  /* 0x0000007f1b1b7812 */ /* 0x000fe400078ec0ff */
[----:B---3--:R-:W-:-:S04]  /*19c0*/  LOP3.LUT R16, R29, R0, RZ, 0x3c, !PT ;  /* 0x000000001d107212 */ /* 0x008fc800078e3cff */
[----:B------:R-:W-:-:S05]  /*19d0*/  LOP3.LUT R0, R16, 0x1, RZ, 0xc0, !PT ;  /* 0x0000000110007812 */ /* 0x000fca00078ec0ff */
[----:B-1----:R-:W-:Y:S01]  /*19e0*/  IMAD.IADD R28, R1, 0x1, R0 ;  /* 0x00000001011c7824 */ /* 0x002fe200078e0200 */
[----:B------:R-:W-:Y:S01]  /*19f0*/  SHF.R.U32.HI R0, RZ, 0x1c, R11 ;  /* 0x0000001cff007819 */ /* 0x000fe2000001160b */
[----:B-----5:R1:W-:Y:S04]  /*1a00*/  STG.E.U8 desc[UR6][R8.64+0x4], R23 ;  /* 0x0000041708007986 */ /* 0x0203e8000c101106 */
[----:B------:R-:W-:Y:S01]  /*1a10*/  IMAD R26, R0, 0x80, R27 ;  /* 0x00000080001a7824 */ /* 0x000fe200078e021b */
[----:B------:R-:W3:Y:S04]  /*1a20*/  LDL.U8 R24, [R28] ;  /* 0x000000001c187983 */ /* 0x000ee80000100000 */
[----:B------:R-:W4:Y:S01]  /*1a30*/  LDL.U8 R0, [R28+0x2] ;  /* 0x000002001c007983 */ /* 0x000f220000100000 */
[----:B--2---:R-:W-:-:S03]  /*1a40*/  LOP3.LUT R26, R26, R25, RZ, 0x3c, !PT ;  /* 0x000000191a1a7212 */ /* 0x004fc600078e3cff */
[----:B------:R-:W2:Y:S01]  /*1a50*/  LDG.E.U8 R25, desc[UR6][R6.64+0x5] ;  /* 0x0000050606197981 */ /* 0x000ea2000c1e1100 */
[----:B------:R-:W-:-:S04]  /*1a60*/  LOP3.LUT R16, R16, 0xffff, RZ, 0xc0, !PT ;  /* 0x0000ffff10107812 */ /* 0x000fc800078ec0ff */
[----:B------:R-:W-:-:S04]  /*1a70*/  SHF.R.U32.HI R16, RZ, 0x1, R16 ;  /* 0x00000001ff107819 */ /* 0x000fc80000011610 */
[----:B------:R-:W-:-:S05]  /*1a80*/  LOP3.LUT R27, R16, 0x7f, RZ, 0xc0, !PT ;  /* 0x0000007f101b7812 */ /* 0x000fca00078ec0ff */
[----:B------:R-:W-:Y:S01]  /*1a90*/  IMAD R27, R26, 0x80, R27 ;  /* 0x000000801a1b7824 */ /* 0x000fe200078e021b */
[----:B------:R-:W-:Y:S02]  /*1aa0*/  SHF.R.U32.HI R26, RZ, 0x1, R26 ;  /* 0x00000001ff1a7819 */ /* 0x000fe4000001161a */
[----:B------:R-:W-:Y:S02]  /*1ab0*/  ISETP.GT.U32.AND P0, PT, R4, 0xe4, PT ;  /* 0x000000e40400780c */ /* 0x000fe40003f04070 */
[----:B----4-:R-:W-:-:S04]  /*1ac0*/  LOP3.LUT R16, R27, R0, RZ, 0x3c, !PT ;  /* 0x000000001b107212 */ /* 0x010fc800078e3cff */
[----:B------:R-:W-:Y:S02]  /*1ad0*/  LOP3.LUT R0, R16, 0x1, RZ, 0xc0, !PT ;  /* 0x0000000110007812 */ /* 0x000fe400078ec0ff */
[----:B------:R-:W-:-:S03]  /*1ae0*/  LOP3.LUT R27, R26, 0x7f, RZ, 0xc0, !PT ;  /* 0x0000007f1a1b7812 */ /* 0x000fc600078ec0ff */
[----:B------:R-:W-:Y:S01]  /*1af0*/  IMAD.IADD R29, R1, 0x1, R0 ;  /* 0x00000001011d7824 */ /* 0x000fe200078e0200 */
[----:B------:R-:W-:Y:S01]  /*1b00*/  SHF.R.U32.HI R0, RZ, 0x1d, R11 ;  /* 0x0000001dff007819 */ /* 0x000fe2000001160b */
[----:B--2---:R2:W-:Y:S04]  /*1b10*/  STG.E.U8 desc[UR6][R8.64+0x5], R25 ;  /* 0x0000051908007986 */ /* 0x0045e8000c101106 */
[----:B------:R-:W-:Y:S01]  /*1b20*/  IMAD R27, R0, 0x80, R27 ;  /* 0x00000080001b7824 */ /* 0x000fe200078e021b */
[----:B------:R-:W-:Y:S01]  /*1b30*/  LOP3.LUT R16, R16, 0xffff, RZ, 0xc0, !PT ;  /* 0x0000ffff10107812 */ /* 0x000fe200078ec0ff */
[----:B------:R-:W4:Y:S03]  /*1b40*/  LDL.U8 R0, [R29+0x2] ;  /* 0x000002001d007983 */ /* 0x000f260000100000 */
[----:B---3--:R-:W-:Y:S01]  /*1b50*/  LOP3.LUT R4, R27, R24, RZ, 0x3c, !PT ;  /* 0x000000181b047212 */ /* 0x008fe200078e3cff */
[----:B------:R-:W3:Y:S04]  /*1b60*/  LDL.U8 R26, [R29] ;  /* 0x000000001d1a7983 */ /* 0x000ee80000100000 */
[----:B------:R-:W5:Y:S01]  /*1b70*/  LDG.E.U8 R27, desc[UR6][R6.64+0x6] ;  /* 0x00000606061b7981 */ /* 0x000f62000c1e1100 */
[----:B------:R-:W-:-:S04]  /*1b80*/  SHF.R.U32.HI R16, RZ, 0x1, R16 ;  /* 0x00000001ff107819 */ /* 0x000fc80000011610 */
[----:B------:R-:W-:-:S05]  /*1b90*/  LOP3.LUT R16, R16, 0x7f, RZ, 0xc0, !PT ;  /* 0x0000007f10107812 */ /* 0x000fca00078ec0ff */
[----:B------:R-:W-:Y:S01]  /*1ba0*/  IMAD R16, R4, 0x80, R16 ;  /* 0x0000008004107824 */ /* 0x000fe200078e0210 */
[----:B------:R-:W-:Y:S01]  /*1bb0*/  ISETP.GT.U32.AND P1, PT, R19, 0xe4, PT ;  /* 0x000000e41300780c */ /* 0x000fe20003f24070 */
[----:B------:R-:W-:Y:S01]  /*1bc0*/  VIADD R19, R5, 0x1 ;  /* 0x0000000105137836 */ /* 0x000fe20000000000 */
[----:B------:R-:W-:Y:S01]  /*1bd0*/  SHF.R.U32.HI R4, RZ, 0x1, R4 ;  /* 0x00000001ff047819 */ /* 0x000fe20000011604 */
[----:B------:R-:W-:Y:S01]  /*1be0*/  @!P0 IMAD.MOV R19, RZ, RZ, R5 ;  /* 0x000000ffff138224 */ /* 0x000fe200078e0205 */
[----:B----4-:R-:W-:-:S04]  /*1bf0*/  LOP3.LUT R16, R16, R0, RZ, 0x3c, !PT ;  /* 0x0000000010107212 */ /* 0x010fc800078e3cff */
[----:B------:R-:W-:-:S05]  /*1c00*/  LOP3.LUT R0, R16, 0x1, RZ, 0xc0, !PT ;  /* 0x0000000110007812 */ /* 0x000fca00078ec0ff */
[----:B------:R-:W-:-:S05]  /*1c10*/  IMAD.IADD R24, R1, 0x1, R0 ;  /* 0x0000000101187824 */ /* 0x000fca00078e0200 */
[----:B------:R-:W4:Y:S04]  /*1c20*/  LDL.U8 R28, [R24] ;  /* 0x00000000181c7983 */ /* 0x000f280000100000 */
[----:B-----5:R-:W-:Y:S04]  /*1c30*/  STG.E.U8 desc[UR6][R8.64+0x6], R27 ;  /* 0x0000061b08007986 */ /* 0x020fe8000c101106 */
[----:B------:R-:W5:Y:S04]  /*1c40*/  LDL.U8 R24, [R24+0x2] ;  /* 0x0000020018187983 */ /* 0x000f680000100000 */
[----:B------:R1:W2:Y:S01]  /*1c50*/  LDG.E.U8 R0, desc[UR6][R6.64+0x7] ;  /* 0x0000070606007981 */ /* 0x0002a2000c1e1100 */
[----:B------:R-:W-:Y:S01]  /*1c60*/  LOP3.LUT R14, R14, 0xff, RZ, 0xc0, !PT ;  /* 0x000000ff0e0e7812 */ /* 0x000fe200078ec0ff */
[----:B0-----:R-:W-:Y:S01]  /*1c70*/  IMAD.IADD R21, R21, 0x1, R19 ;  /* 0x0000000115157824 */ /* 0x001fe200078e0213 */
[----:B------:R-:W-:-:S02]  /*1c80*/  LOP3.LUT R19, R4, 0x7f, RZ, 0xc0, !PT ;  /* 0x0000007f04137812 */ /* 0x000fc400078ec0ff */
[----:B------:R-:W-:Y:S01]  /*1c90*/  SHF.R.U32.HI R4, RZ, 0x1e, R11 ;  /* 0x0000001eff047819 */ /* 0x000fe2000001160b */
[----:B------:R-:W-:-:S04]  /*1ca0*/  IMAD.IADD R14, R23, 0x1, R14 ;  /* 0x00000001170e7824 */ /* 0x000fc800078e020e */
[----:B------:R-:W-:Y:S01]  /*1cb0*/  IMAD R19, R4, 0x80, R19 ;  /* 0x0000008004137824 */ /* 0x000fe200078e0213 */
[----:B------:R-:W-:Y:S01]  /*1cc0*/  LOP3.LUT R4, R21, 0xff, RZ, 0xc0, !PT ;  /* 0x000000ff15047812 */ /* 0x000fe200078ec0ff */
[----:B-1----:R-:W-:Y:S01]  /*1cd0*/  VIADD R7, R17, 0x1 ;  /* 0x0000000111077836 */ /* 0x002fe20000000000 */
[----:B------:R-:W-:Y:S01]  /*1ce0*/  LEA.HI R14, R21, R14, RZ, 0x18 ;  /* 0x0000000e150e7211 */ /* 0x000fe200078fc0ff */
[----:B------:R-:W-:Y:S01]  /*1cf0*/  @!P1 IMAD.MOV R7, RZ, RZ, R17 ;  /* 0x000000ffff079224 */ /* 0x000fe200078e0211 */
[----:B---3--:R-:W-:Y:S02]  /*1d00*/  LOP3.LUT R26, R19, R26, RZ, 0x3c, !PT ;  /* 0x0000001a131a7212 */ /* 0x008fe400078e3cff */
[----:B------:R-:W-:Y:S01]  /*1d10*/  LOP3.LUT R6, R14, 0xffff, RZ, 0xc0, !PT ;  /* 0x0000ffff0e067812 */ /* 0x000fe200078ec0ff */
[----:B------:R-:W-:Y:S01]  /*1d20*/  IMAD.IADD R4, R4, 0x1, R7 ;  /* 0x0000000104047824 */ /* 0x000fe200078e0207 */
[----:B------:R-:W-:Y:S02]  /*1d30*/  LOP3.LUT R14, R14, 0xff, RZ, 0xc0, !PT ;  /* 0x000000ff0e0e7812 */ /* 0x000fe400078ec0ff */
[----:B------:R-:W-:-:S02]  /*1d40*/  LOP3.LUT R7, R18, 0xff, RZ, 0xc0, !PT ;  /* 0x000000ff12077812 */ /* 0x000fc400078ec0ff */
[----:B------:R-:W-:Y:S02]  /*1d50*/  SHF.R.U32.HI R18, RZ, 0x1, R26 ;  /* 0x00000001ff127819 */ /* 0x000fe4000001161a */
[----:B------:R-:W-:Y:S01]  /*1d60*/  SHF.R.U32.HI R6, RZ, 0x1, R6 ;  /* 0x00000001ff067819 */ /* 0x000fe20000011606 */
[----:B------:R-:W-:Y:S01]  /*1d70*/  IMAD.IADD R7, R14, 0x1, R7 ;  /* 0x000000010e077824 */ /* 0x000fe200078e0207 */
[----:B------:R-:W-:Y:S02]  /*1d80*/  SHF.R.U32.HI R11, RZ, 0x1f, R11 ;  /* 0x0000001fff0b7819 */ /* 0x000fe4000001160b */
[----:B------:R-:W-:Y:S02]  /*1d90*/  LOP3.LUT R18, R18, 0x7f, RZ, 0xc0, !PT ;  /* 0x0000007f12127812 */ /* 0x000fe400078ec0ff */
[----:B------:R-:W-:Y:S02]  /*1da0*/  ISETP.GT.U32.AND P0, PT, R3, 0xe4, PT ;  /* 0x000000e40300780c */ /* 0x000fe40003f04070 */
[----:B------:R-:W-:-:S02]  /*1db0*/  LOP3.LUT R14, R6, 0x80, RZ, 0xc0, !PT ;  /* 0x00000080060e7812 */ /* 0x000fc400078ec0ff */
[----:B------:R-:W-:Y:S01]  /*1dc0*/  LEA.HI R6, R4, R7, RZ, 0x18 ;  /* 0x0000000704067211 */ /* 0x000fe200078fc0ff */
[----:B------:R-:W-:Y:S01]  /*1dd0*/  IMAD R7, R11, 0x80, R18 ;  /* 0x000000800b077824 */ /* 0x000fe200078e0212 */
[C---:B------:R-:W-:Y:S02]  /*1de0*/  LEA.HI R3, R27.reuse, R14, RZ, 0x1f ;  /* 0x0000000e1b037211 */ /* 0x040fe400078ff8ff */
[----:B------:R-:W-:Y:S02]  /*1df0*/  LOP3.LUT R11, R6, 0xffff, RZ, 0xc0, !PT ;  /* 0x0000ffff060b7812 */ /* 0x000fe400078ec0ff */
[----:B------:R-:W-:Y:S02]  /*1e00*/  LOP3.LUT R14, R27, 0x1, RZ, 0xc0, !PT ;  /* 0x000000011b0e7812 */ /* 0x000fe400078ec0ff */
[----:B------:R-:W-:Y:S02]  /*1e10*/  SHF.R.U32.HI R11, RZ, 0x1, R11 ;  /* 0x00000001ff0b7819 */ /* 0x000fe4000001160b */
[----:B------:R-:W-:-:S02]  /*1e20*/  IADD3 R3, PT, PT, R3, R5, R14 ;  /* 0x0000000503037210 */ /* 0x000fc40007ffe00e */
[----:B------:R-:W-:Y:S01]  /*1e30*/  LOP3.LUT R16, R16, 0xffff, RZ, 0xc0, !PT ;  /* 0x0000ffff10107812 */ /* 0x000fe200078ec0ff */
[----:B------:R-:W-:Y:S01]  /*1e40*/  VIADD R21, R20, 0x1 ;  /* 0x0000000114157836 */ /* 0x000fe20000000000 */
[----:B------:R-:W-:Y:S01]  /*1e50*/  LOP3.LUT R14, R4, 0xff, RZ, 0xc0, !PT ;  /* 0x000000ff040e7812 */ /* 0x000fe200078ec0ff */
[----:B------:R-:W-:Y:S01]  /*1e60*/  @!P0 IMAD.MOV R21, RZ, RZ, R20 ;  /* 0x000000ffff158224 */ /* 0x000fe200078e0214 */
[----:B------:R-:W-:Y:S02]  /*1e70*/  LOP3.LUT R4, R11, 0x80, RZ, 0xc0, !PT ;  /* 0x000000800b047812 */ /* 0x000fe400078ec0ff */
[----:B------:R-:W-:Y:S02]  /*1e80*/  SHF.R.U32.HI R19, RZ, 0x1, R3 ;  /* 0x00000001ff137819 */ /* 0x000fe40000011603 */
[----:B------:R-:W-:Y:S01]  /*1e90*/  SHF.R.U32.HI R16, RZ, 0x1, R16 ;  /* 0x00000001ff107819 */ /* 0x000fe20000011610 */
[----:B------:R-:W-:Y:S01]  /*1ea0*/  IMAD.IADD R14, R14, 0x1, R21 ;  /* 0x000000010e0e7824 */ /* 0x000fe200078e0215 */
[----:B------:R-:W-:-:S02]  /*1eb0*/  LOP3.LUT R4, R4, 0x7f, R19, 0xf8, !PT ;  /* 0x0000007f04047812 */ /* 0x000fc400078ef813 */
[----:B------:R-:W-:Y:S01]  /*1ec0*/  LOP3.LUT R21, R16, 0x7f, RZ, 0xc0, !PT ;  /* 0x0000007f10157812 */ /* 0x000fe200078ec0ff */
[----:B------:R-:W2:Y:S01]  /*1ed0*/  POPC R19, R5 ;  /* 0x0000000500137309 */ /* 0x000ea20000000000 */
[----:B------:R-:W-:-:S03]  /*1ee0*/  LOP3.LUT R22, R22, 0xff, RZ, 0xc0, !PT ;  /* 0x000000ff16167812 */ /* 0x000fc600078ec0ff */
[----:B------:R-:W-:Y:S01]  /*1ef0*/  IMAD R23, R26, 0x80, R21 ;  /* 0x000000801a177824 */ /* 0x000fe200078e0215 */
[----:B------:R-:W-:Y:S02]  /*1f00*/  LOP3.LUT R16, R14, 0xff, RZ, 0xc0, !PT ;  /* 0x000000ff0e107812 */ /* 0x000fe400078ec0ff */
[----:B------:R-:W-:-:S04]  /*1f10*/  LOP3.LUT R12, R25, 0x3f, R12, 0x78, !PT ;  /* 0x0000003f190c7812 */ /* 0x000fc800078e780c */
[----:B------:R-:W-:-:S04]  /*1f20*/  LOP3.LUT R12, R12, R17, RZ, 0x3c, !PT ;  /* 0x000000110c0c7212 */ /* 0x000fc800078e3cff */
[----:B------:R-:W-:Y:S02]  /*1f30*/  LOP3.LUT R12, R12, 0x3f, R15, 0x78, !PT ;  /* 0x0000003f0c0c7812 */ /* 0x000fe400078e780f */
[----:B----4-:R-:W-:-:S04]  /*1f40*/  LOP3.LUT R7, R7, R28, RZ, 0x3c, !PT ;  /* 0x0000001c07077212 */ /* 0x010fc800078e3cff */
[----:B------:R-:W-:-:S04]  /*1f50*/  LOP3.LUT R11, R7, 0xff, RZ, 0xc0, !PT ;  /* 0x000000ff070b7812 */ /* 0x000fc800078ec0ff */
[----:B------:R-:W-:Y:S02]  /*1f60*/  ISETP.GT.U32.AND P0, PT, R11, 0xe4, PT ;  /* 0x000000e40b00780c */ /* 0x000fe40003f04070 */
[----:B------:R-:W-:Y:S02]  /*1f70*/  LOP3.LUT R11, R6, 0xff, RZ, 0xc0, !PT ;  /* 0x000000ff060b7812 */ /* 0x000fe400078ec0ff */
[----:B------:R-:W-:-:S03]  /*1f80*/  LOP3.LUT R6, R3, 0x1, RZ, 0xc0, !PT ;  /* 0x0000000103067812 */ /* 0x000fc600078ec0ff */
[----:B------:R-:W-:Y:S01]  /*1f90*/  IMAD.IADD R21, R11, 0x1, R22 ;  /* 0x000000010b157824 */ /* 0x000fe200078e0216 */
[----:B------:R-:W-:Y:S02]  /*1fa0*/  IADD3 R4, PT, PT, R4, R17, R6 ;  /* 0x0000001104047210 */ /* 0x000fe40007ffe006 */
[----:B-----5:R-:W-:Y:S02]  /*1fb0*/  LOP3.LUT R11, R23, R24, RZ, 0x3c, !PT ;  /* 0x00000018170b7212 */ /* 0x020fe400078e3cff */
[----:B------:R-:W-:Y:S01]  /*1fc0*/  LEA.HI R21, R14, R21, RZ, 0x18 ;  /* 0x000000150e157211 */ /* 0x000fe200078fc0ff */
[----:B------:R-:W-:Y:S01]  /*1fd0*/  VIADD R23, R2, 0x1 ;  /* 0x0000000102177836 */ /* 0x000fe20000000000 */
[----:B------:R-:W0:Y:S01]  /*1fe0*/  POPC R6, R17 ;  /* 0x0000001100067309 */ /* 0x000e220000000000 */
[----:B------:R-:W-:Y:S01]  /*1ff0*/  @!P0 IMAD.MOV R23, RZ, RZ, R2 ;  /* 0x000000ffff178224 */ /* 0x000fe200078e0202 */
[C---:B------:R-:W-:Y:S01]  /*2000*/  LOP3.LUT R22, R21.reuse, 0xffff, RZ, 0xc0, !PT ;  /* 0x0000ffff15167812 */ /* 0x040fe200078ec0ff */
[----:B--2---:R-:W-:Y:S01]  /*2010*/  IMAD.IADD R14, R0, 0x1, R19 ;  /* 0x00000001000e7824 */ /* 0x004fe200078e0213 */
[----:B------:R-:W-:Y:S01]  /*2020*/  LOP3.LUT R21, R21, 0xff, RZ, 0xc0, !PT ;  /* 0x000000ff15157812 */ /* 0x000fe200078ec0ff */
[----:B------:R-:W-:Y:S01]  /*2030*/  IMAD.IADD R19, R16, 0x1, R23 ;  /* 0x0000000110137824 */ /* 0x000fe200078e0217 */
[----:B------:R-:W-:-:S02]  /*2040*/  LOP3.LUT R18, R11, 0xff, RZ, 0xc0, !PT ;  /* 0x000000ff0b127812 */ /* 0x000fc400078ec0ff */
[----:B------:R-:W-:Y:S01]  /*2050*/  SHF.R.U32.HI R16, RZ, 0x1, R22 ;  /* 0x00000001ff107819 */ /* 0x000fe20000011616 */
[----:B------:R-:W1:Y:S01]  /*2060*/  POPC R0, R20 ;  /* 0x0000001400007309 */ /* 0x000e620000000000 */
[----:B------:R-:W-:Y:S01]  /*2070*/  SHF.R.U32.HI R23, RZ, 0x1, R4 ;  /* 0x00000001ff177819 */ /* 0x000fe20000011604 */
[----:B------:R-:W-:Y:S01]  /*2080*/  IMAD.IADD R18, R21, 0x1, R18 ;  /* 0x0000000115127824 */ /* 0x000fe200078e0212 */
[----:B------:R-:W-:Y:S02]  /*2090*/  LOP3.LUT R16, R16, 0x80, RZ, 0xc0, !PT ;  /* 0x0000008010107812 */ /* 0x000fe400078ec0ff */
[----:B------:R-:W-:Y:S02]  /*20a0*/  LEA.HI R3, R3, R14, RZ, 0x18 ;  /* 0x0000000e03037211 */ /* 0x000fe400078fc0ff */
[----:B------:R-:W-:Y:S02]  /*20b0*/  LOP3.LUT R16, R16, 0x7f, R23, 0xf8, !PT ;  /* 0x0000007f10107812 */ /* 0x000fe400078ef817 */
[----:B------:R-:W-:Y:S01]  /*20c0*/  LEA.HI R21, R19, R18, RZ, 0x18 ;  /* 0x0000001213157211 */ /* 0x000fe200078fc0ff */
[----:B0-----:R-:W-:Y:S01]  /*20d0*/  IMAD.IADD R23, R3, 0x1, R6 ;  /* 0x0000000103177824 */ /* 0x001fe200078e0206 */
[----:B------:R-:W-:Y:S01]  /*20e0*/  LOP3.LUT R25, R4, 0x1, RZ, 0xc0, !PT ;  /* 0x0000000104197812 */ /* 0x000fe200078ec0ff */
[----:B------:R-:W0:Y:S01]  /*20f0*/  POPC R3, R2 ;  /* 0x0000000200037309 */ /* 0x000e220000000000 */
[----:B------:R-:W-:-:S02]  /*2100*/  LOP3.LUT R14, R21, 0xffff, RZ, 0xc0, !PT ;  /* 0x0000ffff150e7812 */ /* 0x000fc400078ec0ff */
[----:B------:R-:W-:Y:S02]  /*2110*/  LEA.HI R23, R4, R23, RZ, 0x18 ;  /* 0x0000001704177211 */ /* 0x000fe400078fc0ff */
[----:B------:R-:W-:Y:S02]  /*2120*/  IADD3 R16, PT, PT, R16, R20, R25 ;  /* 0x0000001410107210 */ /* 0x000fe40007ffe019 */
[----:B------:R-:W-:Y:S01]  /*2130*/  SHF.R.U32.HI R6, RZ, 0x1, R14 ;  /* 0x00000001ff067819 */ /* 0x000fe2000001160e */
[----:B-1----:R-:W-:Y:S01]  /*2140*/  IMAD.IADD R23, R23, 0x1, R0 ;  /* 0x0000000117177824 */ /* 0x002fe200078e0200 */
[----:B------:R-:W-:Y:S02]  /*2150*/  SHF.R.U32.HI R25, RZ, 0x1, R16 ;  /* 0x00000001ff197819 */ /* 0x000fe40000011610 */
[----:B------:R-:W-:Y:S02]  /*2160*/  LOP3.LUT R6, R6, 0x80, RZ, 0xc0, !PT ;  /* 0x0000008006067812 */ /* 0x000fe400078ec0ff */
[----:B------:R-:W-:-:S02]  /*2170*/  LEA.HI R0, R16, R23, RZ, 0x18 ;  /* 0x0000001710007211 */ /* 0x000fc400078fc0ff */
[----:B------:R-:W-:Y:S02]  /*2180*/  LOP3.LUT R6, R6, 0x7f, R25, 0xf8, !PT ;  /* 0x0000007f06067812 */ /* 0x000fe400078ef819 */
[----:B------:R-:W-:Y:S01]  /*2190*/  LOP3.LUT R15, R16, 0x1, RZ, 0xc0, !PT ;  /* 0x00000001100f7812 */ /* 0x000fe200078ec0ff */
[----:B0-----:R-:W-:Y:S01]  /*21a0*/  IMAD.IADD R0, R0, 0x1, R3 ;  /* 0x0000000100007824 */ /* 0x001fe200078e0203 */
[----:B------:R-:W-:Y:S02]  /*21b0*/  LOP3.LUT R23, R12, 0x3f, R13, 0x78, !PT ;  /* 0x0000003f0c177812 */ /* 0x000fe400078e780d */
[----:B------:R-:W-:Y:S02]  /*21c0*/  IADD3 R14, P1, PT, R17, UR10, RZ ;  /* 0x0000000a110e7c10 */ /* 0x000fe4000ff3e0ff */
[----:B------:R-:W-:Y:S02]  /*21d0*/  IADD3 R25, PT, PT, R6, R2, R15 ;  /* 0x0000000206197210 */ /* 0x000fe40007ffe00f */
[----:B------:R-:W-:-:S02]  /*21e0*/  IADD3 R4, P0, PT, R5, UR10, RZ ;  /* 0x0000000a05047c10 */ /* 0x000fc4000ff1e0ff */
[----:B------:R-:W-:Y:S01]  /*21f0*/  IADD3 R12, P2, PT, R20, UR10, RZ ;  /* 0x0000000a140c7c10 */ /* 0x000fe2000ff5e0ff */
[----:B------:R-:W-:Y:S01]  /*2200*/  IMAD.X R15, RZ, RZ, UR11, P1 ;  /* 0x0000000bff0f7e24 */ /* 0x000fe200088e06ff */
[----:B------:R-:W-:Y:S01]  /*2210*/  IADD3 R2, P3, PT, R2, UR10, RZ ;  /* 0x0000000a02027c10 */ /* 0x000fe2000ff7e0ff */
[----:B------:R-:W-:Y:S01]  /*2220*/  IMAD.X R5, RZ, RZ, UR11, P0 ;  /* 0x0000000bff057e24 */ /* 0x000fe200080e06ff */
[----:B------:R-:W-:Y:S01]  /*2230*/  LEA.HI R17, R25, R0, RZ, 0x18 ;  /* 0x0000000019117211 */ /* 0x000fe200078fc0ff */
[----:B------:R-:W-:Y:S01]  /*2240*/  IMAD.X R13, RZ, RZ, UR11, P2 ;  /* 0x0000000bff0d7e24 */ /* 0x000fe200090e06ff */
[----:B------:R-:W-:Y:S01]  /*2250*/  STG.E.U8 desc[UR6][R8.64+0x5], R23 ;  /* 0x0000051708007986 */ /* 0x000fe2000c101106 */
[----:B------:R-:W-:-:S03]  /*2260*/  IMAD.X R3, RZ, RZ, UR11, P3 ;  /* 0x0000000bff037e24 */ /* 0x000fc600098e06ff */
[----:B------:R0:W-:Y:S04]  /*2270*/  STG.E.U8 desc[UR6][R8.64], R7 ;  /* 0x0000000708007986 */ /* 0x0001e8000c101106 */
[----:B------:R-:W-:Y:S04]  /*2280*/  STG.E.U8 desc[UR6][R8.64+0x3], R19 ;  /* 0x0000031308007986 */ /* 0x000fe8000c101106 */
[----:B------:R1:W-:Y:S04]  /*2290*/  STG.E.U8 desc[UR6][R8.64+0x1], R11 ;  /* 0x0000010b08007986 */ /* 0x0003e8000c101106 */
[----:B------:R-:W-:Y:S04]  /*22a0*/  STG.E.U8 desc[UR6][R8.64+0x4], R21 ;  /* 0x0000041508007986 */ /* 0x000fe8000c101106 */
[----:B------:R-:W-:Y:S04]  /*22b0*/  STG.E.U8 desc[UR6][R8.64+0x6], R25 ;  /* 0x0000061908007986 */ /* 0x000fe8000c101106 */
[----:B------:R-:W-:Y:S04]  /*22c0*/  STG.E.U8 desc[UR6][R8.64+0x7], R17 ;  /* 0x0000071108007986 */ /* 0x000fe8000c101106 */
[----:B------:R-:W2:Y:S04]  /*22d0*/  LDG.E.U8 R4, desc[UR6][R4.64] ;  /* 0x0000000604047981 */ /* 0x000ea8000c1e1100 */
[----:B------:R-:W2:Y:S04]  /*22e0*/  LDG.E.U8 R15, desc[UR6][R14.64] ;  /* 0x000000060e0f7981 */ /* 0x000ea8000c1e1100 */
[----:B------:R-:W2:Y:S04]  /*22f0*/  LDG.E.U8 R12, desc[UR6][R12.64] ;  /* 0x000000060c0c7981 */ /* 0x000ea8000c1e1100 */
[----:B------:R-:W1:Y:S01]  /*2300*/  LDG.E.U8 R3, desc[UR6][R2.64] ;  /* 0x0000000602037981 */ /* 0x000e62000c1e1100 */
[----:B------:R-:W-:-:S05]  /*2310*/  IADD3 R6, P0, PT, R10, UR14, RZ ;  /* 0x0000000e0a067c10 */ /* 0x000fca000ff1e0ff */
[----:B0-----:R-:W-:Y:S01]  /*2320*/  IMAD.X R7, RZ, RZ, UR15, P0 ;  /* 0x0000000fff077e24 */ /* 0x001fe200080e06ff */
[----:B--2---:R-:W-:-:S04]  /*2330*/  LOP3.LUT R0, R12, R15, R4, 0xfe, !PT ;  /* 0x0000000f0c007212 */ /* 0x004fc800078efe04 */
[----:B-1----:R-:W-:-:S05]  /*2340*/  LOP3.LUT R11, R0, R3, RZ, 0xfc, !PT ;  /* 0x00000003000b7212 */ /* 0x002fca00078efcff */
[----:B------:R-:W-:Y:S01]  /*2350*/  STG.E.U8 desc[UR6][R6.64], R11 ;  /* 0x0000000b06007986 */ /* 0x000fe2000c101106 */
[----:B------:R-:W-:Y:S05]  /*2360*/  EXIT ;  /* 0x000000000000794d */ /* 0x000fea0003800000 */
.L_x_1:
        /* <DEDUP_REMOVED lines=9> */
.L_x_4:


//--------------------- .text._Z11calc_1_4colPhS_PKh --------------------------
	.section	.text._Z11calc_1_4colPhS_PKh,"ax",@progbits
	.align	128
        .global         _Z11calc_1_4colPhS_PKh
        .type           _Z11calc_1_4colPhS_PKh,@function
        .size           _Z11calc_1_4colPhS_PKh,(.L_x_5 - _Z11calc_1_4colPhS_PKh)
        .other          _Z11calc_1_4colPhS_PKh,@"STO_CUDA_ENTRY STV_DEFAULT"
_Z11calc_1_4colPhS_PKh:
.text._Z11calc_1_4colPhS_PKh:
[----:B------:R-:W0:Y:S01]  /*0000*/  LDC R1, c[0x0][0x37c] ;  /* 0x0000df00ff017b82 */ /* 0x000e220000000800 */
[----:B------:R-:W-:Y:S02]  /*0010*/  IMAD.MOV.U32 R0, RZ, RZ, 0x8400 ;  /* 0x00008400ff007424 */ /* 0x000fe400078e00ff */
[----:B------:R-:W-:Y:S02]  /*0020*/  IMAD.MOV.U32 R2, RZ, RZ, 0x800 ;  /* 0x00000800ff027424 */ /* 0x000fe400078e00ff */
[----:B0-----:R-:W-:Y:S01]  /*0030*/  VIADD R1, R1, 0xfffffff8 ;  /* 0xfffffff801017836 */ /* 0x001fe20000000000 */
[----:B------:R-:W0:Y:S02]  /*0040*/  S2R R4, SR_CTAID.Y ;  /* 0x0000000000047919 */ /* 0x000e240000002600 */
[----:B------:R-:W1:Y:S01]  /*0050*/  LDC R24, c[0x0][0x370] ;  /* 0x0000dc00ff187b82 */ /* 0x000e620000000800 */
[----:B------:R-:W-:Y:S01]  /*0060*/  PRMT R0, R0, 0x5410, R2 ;  /* 0x0000541000007816 */ /* 0x000fe20000000002 */
[----:B------:R-:W2:Y:S04]  /*0070*/  LDCU.128 UR8, c[0x0][0x380] ;  /* 0x00007000ff0877ac */ /* 0x000ea80008000c00 */
[----:B------:R-:W-:Y:S01]  /*0080*/  STL [R1], R0 ;  /* 0x0000000001007387 */ /* 0x000fe20000100800 */
[----:B------:R-:W3:Y:S03]  /*0090*/  LDCU.64 UR6, c[0x0][0x390] ;  /* 0x00007200ff0677ac */ /* 0x000ee60008000a00 */
[----:B------:R-:W4:Y:S04]  /*00a0*/  LDL.U8 R2, [R1+0x2] ;  /* 0x0000020001027983 */ /* 0x000f280000100000 */
[----:B------:R-:W5:Y:S04]  /*00b0*/  LDL.U8 R5, [R1] ;  /* 0x0000000001057983 */ /* 0x000f680000100000 */
[----:B------:R-:W-:Y:S01]  /*00c0*/  STL [R1], R0 ;  /* 0x0000000001007387 */ /* 0x000fe20000100800 */
[----:B0-----:R-:W-:-:S04]  /*00d0*/  LOP3.LUT R3, R4, 0x3f, RZ, 0xc0, !PT ;  /* 0x0000003f04037812 */ /* 0x001fc800078ec0ff */
[----:B------:R-:W0:Y:S02]  /*00e0*/  BREV R8, R3 ;  /* 0x0000000300087301 */ /* 0x000e240000000000 */
[----:B0-----:R-:W-:-:S05]  /*00f0*/  SHF.R.U32.HI R9, RZ, 0x18, R8 ;  /* 0x00000018ff097819 */ /* 0x001fca0000011608 */
[----:B------:R-:W-:Y:S01]  /*0100*/  IMAD.SHL.U32 R10, R9, 0x10, RZ ;  /* 0x00000010090a7824 */ /* 0x000fe200078e00ff */
[----:B------:R-:W-:-:S04]  /*0110*/  SHF.R.U32.HI R9, RZ, 0x1b, R8 ;  /* 0x0000001bff097819 */ /* 0x000fc80000011608 */
[----:B------:R-:W-:-:S05]  /*0120*/  LOP3.LUT R10, R10, 0x40, RZ, 0xc0, !PT ;  /* 0x000000400a0a7812 */ /* 0x000fca00078ec0ff */
[----:B------:R-:W-:Y:S01]  /*0130*/  IMAD R9, R9, 0x80, R10 ;  /* 0x0000008009097824 */ /* 0x000fe200078e020a */
[----:B----4-:R-:W-:-:S05]  /*0140*/  LOP3.LUT R6, R2, 0x1, RZ, 0xc0, !PT ;  /* 0x0000000102067812 */ /* 0x010fca00078ec0ff */
[----:B------:R-:W-:-:S05]  /*0150*/  IMAD.IADD R6, R1, 0x1, R6 ;  /* 0x0000000101067824 */ /* 0x000fca00078e0206 */
[----:B------:R-:W4:Y:S01]  /*0160*/  LDL.U8 R7, [R6+0x2] ;  /* 0x0000020006077983 */ /* 0x000f220000100000 */
[----:B------:R-:W-:Y:S02]  /*0170*/  SHF.R.U32.HI R9, RZ, 0x1, R9 ;  /* 0x00000001ff097819 */ /* 0x000fe40000011609 */
[----:B------:R-:W-:Y:S02]  /*0180*/  SHF.R.U32.HI R10, RZ, 0x1c, R8 ;  /* 0x0000001cff0a7819 */ /* 0x000fe40000011608 */
[----:B------:R-:W-:Y:S01]  /*0190*/  LOP3.LUT R9, R9, 0x60, RZ, 0xc0, !PT ;  /* 0x0000006009097812 */ /* 0x000fe200078ec0ff */
[----:B------:R-:W2:Y:S04]  /*01a0*/  LDL.U8 R6, [R6] ;  /* 0x0000000006067983 */ /* 0x000ea80000100000 */
[----:B------:R-:W-:-:S05]  /*01b0*/  IMAD R9, R10, 0x80, R9 ;  /* 0x000000800a097824 */ /* 0x000fca00078e0209 */
[----:B------:R-:W-:Y:S02]  /*01c0*/  SHF.R.U32.HI R10, RZ, 0x1, R9 ;  /* 0x00000001ff0a7819 */ /* 0x000fe40000011609 */
[----:B------:R-:W-:Y:S02]  /*01d0*/  SHF.R.U32.HI R9, RZ, 0x1d, R8 ;  /* 0x0000001dff097819 */ /* 0x000fe40000011608 */
[----:B------:R-:W-:-:S05]  /*01e0*/  LOP3.LUT R10, R10, 0x70, RZ, 0xc0, !PT ;  /* 0x000000700a0a7812 */ /* 0x000fca00078ec0ff */
[----:B------:R-:W-:-:S05]  /*01f0*/  IMAD R9, R9, 0x80, R10 ;  /* 0x0000008009097824 */ /* 0x000fca00078e020a */
[----:B------:R-:W-:Y:S02]  /*0200*/  SHF.R.U32.HI R10, RZ, 0x1, R9 ;  /* 0x00000001ff0a7819 */ /* 0x000fe40000011609 */
[----:B------:R-:W-:Y:S02]  /*0210*/  SHF.R.U32.HI R9, RZ, 0x1e, R8 ;  /* 0x0000001eff097819 */ /* 0x000fe40000011608 */
[----:B------:R-:W-:-:S05]  /*0220*/  LOP3.LUT R10, R10, 0x78, RZ, 0xc0, !PT ;  /* 0x000000780a0a7812 */ /* 0x000fca00078ec0ff */
[----:B------:R-:W-:Y:S01]  /*0230*/  IMAD R9, R9, 0x80, R10 ;  /* 0x0000008009097824 */ /* 0x000fe200078e020a */
[----:B------:R-:W-:-:S04]  /*0240*/  SHF.R.U32.HI R8, RZ, 0x1f, R8 ;  /* 0x0000001fff087819 */ /* 0x000fc80000011608 */
[----:B------:R-:W-:-:S04]  /*0250*/  SHF.R.U32.HI R9, RZ, 0x1, R9 ;  /* 0x00000001ff097819 */ /* 0x000fc80000011609 */
[----:B------:R-:W-:-:S05]  /*0260*/  LOP3.LUT R9, R9, 0x7c, RZ, 0xc0, !PT ;  /* 0x0000007c09097812 */ /* 0x000fca00078ec0ff */
[----:B------:R-:W-:Y:S01]  /*0270*/  IMAD R8, R8, 0x80, R9 ;  /* 0x0000008008087824 */ /* 0x000fe200078e0209 */
[----:B------:R-:W-:-:S04]  /*0280*/  SHF.R.U32.HI R10, RZ, 0x1, R2 ;  /* 0x00000001ff0a7819 */ /* 0x000fc80000011602 */
[----:B-----5:R-:W-:-:S05]  /*0290*/  LOP3.LUT R5, R8, R5, RZ, 0x3c, !PT ;  /* 0x0000000508057212 */ /* 0x020fca00078e3cff */
[----:B------:R-:W-:-:S05]  /*02a0*/  IMAD R10, R5, 0x80, R10 ;  /* 0x00000080050a7824 */ /* 0x000fca00078e020a */
[----:B----4-:R-:W-:-:S04]  /*02b0*/  LOP3.LUT R7, R7, R10, RZ, 0x3c, !PT ;  /* 0x0000000a07077212 */ /* 0x010fc800078e3cff */
[----:B------:R-:W-:-:S05]  /*02c0*/  LOP3.LUT R8, R7, 0x1, RZ, 0xc0, !PT ;  /* 0x0000000107087812 */ /* 0x000fca00078ec0ff */
[----:B------:R-:W-:-:S05]  /*02d0*/  IMAD.IADD R10, R1, 0x1, R8 ;  /* 0x00000001010a7824 */ /* 0x000fca00078e0208 */
[----:B------:R-:W4:Y:S01]  /*02e0*/  LDL.U8 R11, [R10+0x2] ;  /* 0x000002000a0b7983 */ /* 0x000f220000100000 */
[----:B------:R-:W-:Y:S02]  /*02f0*/  LOP3.LUT R9, R5, 0xff, RZ, 0xc0, !PT ;  /* 0x000000ff05097812 */ /* 0x000fe400078ec0ff */
[----:B------:R-:W-:Y:S02]  /*0300*/  SHF.R.U32.HI R7, RZ, 0x1, R7 ;  /* 0x00000001ff077819 */ /* 0x000fe40000011607 */
[----:B------:R-:W-:Y:S02]  /*0310*/  SHF.R.U32.HI R5, RZ, 0x1, R9 ;  /* 0x00000001ff057819 */ /* 0x000fe40000011609 */
[----:B------:R-:W-:Y:S02]  /*0320*/  LOP3.LUT R8, R7, 0x7f, RZ, 0xc0, !PT ;  /* 0x0000007f07087812 */ /* 0x000fe400078ec0ff */
[----:B--2---:R-:W-:-:S05]  /*0330*/  LOP3.LUT R5, R6, R5, RZ, 0x3c, !PT ;  /* 0x0000000506057212 */ /* 0x004fca00078e3cff */
[----:B------:R-:W-:-:S05]  /*0340*/  IMAD R8, R5, 0x80, R8 ;  /* 0x0000008005087824 */ /* 0x000fca00078e0208 */
[----:B----4-:R-:W-:Y:S02]  /*0350*/  LOP3.LUT R11, R8, R11, RZ, 0x3c, !PT ;  /* 0x0000000b080b7212 */ /* 0x010fe400078e3cff */
[----:B------:R-:W2:Y:S02]  /*0360*/  LDL.U8 R8, [R10] ;  /* 0x000000000a087983 */ /* 0x000ea40000100000 */
[----:B------:R-:W-:-:S05]  /*0370*/  LOP3.LUT R6, R11, 0x1, RZ, 0xc0, !PT ;  /* 0x000000010b067812 */ /* 0x000fca00078ec0ff */
[----:B------:R-:W-:-:S05]  /*0380*/  IMAD.IADD R16, R1, 0x1, R6 ;  /* 0x0000000101107824 */ /* 0x000fca00078e0206 */
[----:B------:R-:W4:Y:S01]  /*0390*/  LDL.U8 R6, [R16+0x2] ;  /* 0x0000020010067983 */ /* 0x000f220000100000 */
[----:B------:R-:W-:Y:S02]  /*03a0*/  LOP3.LUT R5, R5, 0xfe, RZ, 0xc0, !PT ;  /* 0x000000fe05057812 */ /* 0x000fe400078ec0ff */
[----:B------:R-:W-:Y:S01]  /*03b0*/  SHF.R.U32.HI R11, RZ, 0x1, R11 ;  /* 0x00000001ff0b7819 */ /* 0x000fe2000001160b */
[----:B------:R-:W5:Y:S01]  /*03c0*/  LDL.U8 R13, [R16] ;  /* 0x00000000100d7983 */ /* 0x000f620000100000 */
[----:B------:R-:W-:Y:S02]  /*03d0*/  SHF.R.U32.HI R5, RZ, 0x1, R5 ;  /* 0x00000001ff057819 */ /* 0x000fe40000011605 */
[----:B------:R-:W-:Y:S02]  /*03e0*/  LOP3.LUT R11, R11, 0x7f, RZ, 0xc0, !PT ;  /* 0x0000007f0b0b7812 */ /* 0x000fe400078ec0ff */
[----:B--2---:R-:W-:-:S05]  /*03f0*/  LOP3.LUT R8, R5, R8, RZ, 0x3c, !PT ;  /* 0x0000000805087212 */ /* 0x004fca00078e3cff */
[----:B------:R-:W-:-:S05]  /*0400*/  IMAD R11, R8, 0x80, R11 ;  /* 0x00000080080b7824 */ /* 0x000fca00078e020b */
[----:B----4-:R-:W-:-:S04]  /*0410*/  LOP3.LUT R14, R11, R6, RZ, 0x3c, !PT ;  /* 0x000000060b0e7212 */ /* 0x010fc800078e3cff */
[----:B------:R-:W-:-:S05]  /*0420*/  LOP3.LUT R6, R14, 0x1, RZ, 0xc0, !PT ;  /* 0x000000010e067812 */ /* 0x000fca00078ec0ff */
[----:B------:R-:W-:-:S05]  /*0430*/  IMAD.IADD R17, R1, 0x1, R6 ;  /* 0x0000000101117824 */ /* 0x000fca00078e0206 */
[----:B------:R-:W2:Y:S01]  /*0440*/  LDL.U8 R15, [R17+0x2] ;  /* 0x00000200110f7983 */ /* 0x000ea20000100000 */
[----:B------:R-:W0:Y:S01]  /*0450*/  S2R R11, SR_CTAID.X ;  /* 0x00000000000b7919 */ /* 0x000e220000002500 */
[----:B------:R-:W-:-:S04]  /*0460*/  SHF.R.U32.HI R8, RZ, 0x1, R8 ;  /* 0x00000001ff087819 */ /* 0x000fc80000011608 */
[----:B------:R-:W-:Y:S02]  /*0470*/  LOP3.LUT R7, R8, 0x7f, RZ, 0xc0, !PT ;  /* 0x0000007f08077812 */ /* 0x000fe400078ec0ff */
[----:B0-----:R-:W-:-:S04]  /*0480*/  SHF.R.U32.HI R12, RZ, 0x6, R11 ;  /* 0x00000006ff0c7819 */ /* 0x001fc8000001160b */
[----:B------:R-:W-:-:S04]  /*0490*/  LOP3.LUT R10, R12, 0x3f, RZ, 0xc0, !PT ;  /* 0x0000003f0c0a7812 */ /* 0x000fc800078ec0ff */
[----:B------:R-:W0:Y:S01]  /*04a0*/  BREV R5, R10 ;  /* 0x0000000a00057301 */ /* 0x000e220000000000 */
[----:B------:R-:W-:-:S04]  /*04b0*/  SHF.R.U32.HI R14, RZ, 0x1, R14 ;  /* 0x00000001ff0e7819 */ /* 0x000fc8000001160e */
[----:B------:R-:W-:Y:S02]  /*04c0*/  LOP3.LUT R14, R14, 0x7f, RZ, 0xc0, !PT ;  /* 0x0000007f0e0e7812 */ /* 0x000fe400078ec0ff */
[----:B0-----:R-:W-:-:S05]  /*04d0*/  SHF.R.U32.HI R6, RZ, 0x1a, R5 ;  /* 0x0000001aff067819 */ /* 0x001fca0000011605 */
[----:B------:R-:W-:Y:S02]  /*04e0*/  IMAD R6, R6, 0x80, R7 ;  /* 0x0000008006067824 */ /* 0x000fe400078e0207 */
[----:B------:R-:W4:Y:S03]  /*04f0*/  LDL.U8 R7, [R17] ;  /* 0x0000000011077983 */ /* 0x000f260000100000 */
[----:B-----5:R-:W-:-:S05]  /*0500*/  LOP3.LUT R13, R6, R13, RZ, 0x3c, !PT ;  /* 0x0000000d060d7212 */ /* 0x020fca00078e3cff */
        /* <DEDUP_REMOVED lines=11> */
[----:B------:R-:W5:Y:S03]  /*05c0*/  LDL.U8 R13, [R16] ;  /* 0x00000000100d7983 */ /* 0x000f660000100000 */
[----:B------:R-:W-:Y:S02]  /*05d0*/  LOP3.LUT R8, R8, 0x7f, RZ, 0xc0, !PT ;  /* 0x0000007f08087812 */ /* 0x000fe400078ec0ff */
        /* <DEDUP_REMOVED lines=12> */
[----:B-----5:R-:W-:Y:S02]  /*06a0*/  LOP3.LUT R13, R6, R13, RZ, 0x3c, !PT ;  /* 0x0000000d060d7212 */ /* 0x020fe400078e3cff */
[----:B------:R-:W-:Y:S02]  /*06b0*/  LOP3.LUT R6, R7, 0x7f, RZ, 0xc0, !PT ;  /* 0x0000007f07067812 */ /* 0x000fe400078ec0ff */
[----:B------:R-:W4:Y:S03]  /*06c0*/  LDL.U8 R7, [R14] ;  /* 0x000000000e077983 */ /* 0x000f260000100000 */
        /* <DEDUP_REMOVED lines=26> */
[----:B------:R-:W-:-:S05]  /*0870*/  LOP3.LUT R7, R7, 0x7f, RZ, 0xc0, !PT ;  /* 0x0000007f07077812 */ /* 0x000fca00078ec0ff */
[----:B------:R-:W-:-:S05]  /*0880*/  IMAD R7, R8, 0x80, R7 ;  /* 0x0000008008077824 */ /* 0x000fca00078e0207 */
[----:B--2---:R-:W-:Y:S02]  /*0890*/  LOP3.LUT R13, R7, R14, RZ, 0x3c, !PT ;  /* 0x0000000e070d7212 */ /* 0x004fe400078e3cff */
[----:B------:R-:W2:Y:S02]  /*08a0*/  LDL.U8 R14, [R16] ;  /* 0x00000000100e7983 */ /* 0x000ea40000100000 */
[----:B------:R-:W-:-:S05]  /*08b0*/  LOP3.LUT R6, R13, 0x1, RZ, 0xc0, !PT ;  /* 0x000000010d067812 */ /* 0x000fca00078ec0ff */
[----:B------:R-:W-:Y:S01]  /*08c0*/  IMAD.IADD R15, R1, 0x1, R6 ;  /* 0x00000001010f7824 */ /* 0x000fe200078e0206 */
[----:B------:R-:W-:Y:S04]  /*08d0*/  STL [R1], R0 ;  /* 0x0000000001007387 */ /* 0x000fe80000100800 */
[----:B------:R-:W4:Y:S01]  /*08e0*/  LDL.U8 R7, [R15+0x2] ;  /* 0x000002000f077983 */ /* 0x000f220000100000 */
[----:B------:R-:W-:Y:S02]  /*08f0*/  SHF.R.U32.HI R6, RZ, 0x1, R8 ;  /* 0x00000001ff067819 */ /* 0x000fe40000011608 */
[----:B------:R-:W-:Y:S02]  /*0900*/  SHF.R.U32.HI R5, RZ, 0x1f, R5 ;  /* 0x0000001fff057819 */ /* 0x000fe40000011605 */
[----:B------:R-:W-:-:S05]  /*0910*/  LOP3.LUT R6, R6, 0x7f, RZ, 0xc0, !PT ;  /* 0x0000007f06067812 */ /* 0x000fca00078ec0ff */
[----:B------:R-:W-:Y:S01]  /*0920*/  IMAD R5, R5, 0x80, R6 ;  /* 0x0000008005057824 */ /* 0x000fe200078e0206 */
[----:B------:R-:W-:-:S04]  /*0930*/  SHF.R.U32.HI R6, RZ, 0x1, R13 ;  /* 0x00000001ff067819 */ /* 0x000fc8000001160d */
[----:B------:R-:W-:Y:S02]  /*0940*/  LOP3.LUT R6, R6, 0x7f, RZ, 0xc0, !PT ;  /* 0x0000007f06067812 */ /* 0x000fe400078ec0ff */
[----:B--2---:R-:W-:Y:S02]  /*0950*/  LOP3.LUT R5, R5, R14, RZ, 0x3c, !PT ;  /* 0x0000000e05057212 */ /* 0x004fe400078e3cff */
[----:B------:R-:W2:Y:S03]  /*0960*/  LDL.U8 R14, [R15] ;  /* 0x000000000f0e7983 */ /* 0x000ea60000100000 */
        /* <DEDUP_REMOVED lines=35> */
[----:B------:R-:W5:Y:S03]  /*0ba0*/  LDL.U8 R7, [R19] ;  /* 0x0000000013077983 */ /* 0x000f660000100000 */
[----:B--2---:R-:W-:-:S05]  /*0bb0*/  LOP3.LUT R15, R6, R15, RZ, 0x3c, !PT ;  /* 0x0000000f060f7212 */ /* 0x004fca00078e3cff */
[----:B------:R-:W-:-:S05]  /*0bc0*/  IMAD R16, R15, 0x80, R16 ;  /* 0x000000800f107824 */ /* 0x000fca00078e0210 */
[----:B----4-:R-:W-:-:S04]  /*0bd0*/  LOP3.LUT R16, R16, R17, RZ, 0x3c, !PT ;  /* 0x0000001110107212 */ /* 0x010fc800078e3cff */
        /* <DEDUP_REMOVED lines=58> */
[----:B------:R0:W-:Y:S04]  /*0f80*/  STL [R1], R0 ;  /* 0x0000000001007387 */ /* 0x0001e80000100800 */
[----:B------:R-:W4:Y:S01]  /*0f90*/  LDL.U8 R7, [R19+0x2] ;  /* 0x0000020013077983 */ /* 0x000f220000100000 */
[----:B------:R-:W-:Y:S02]  /*0fa0*/  SHF.R.U32.HI R6, RZ, 0x1, R16 ;  /* 0x00000001ff067819 */ /* 0x000fe40000011610 */
[----:B------:R-:W-:Y:S02]  /*0fb0*/  SHF.R.U32.HI R5, RZ, 0x1f, R5 ;  /* 0x0000001fff057819 */ /* 0x000fe40000011605 */
[----:B------:R-:W-:-:S05]  /*0fc0*/  LOP3.LUT R6, R6, 0x7f, RZ, 0xc0, !PT ;  /* 0x0000007f06067812 */ /* 0x000fca00078ec0ff */
[----:B------:R-:W-:Y:S01]  /*0fd0*/  IMAD R5, R5, 0x80, R6 ;  /* 0x0000008005057824 */ /* 0x000fe200078e0206 */
[----:B------:R-:W-:-:S04]  /*0fe0*/  SHF.R.U32.HI R6, RZ, 0x1, R15 ;  /* 0x00000001ff067819 */ /* 0x000fc8000001160f */
[----:B------:R-:W-:Y:S02]  /*0ff0*/  LOP3.LUT R6, R6, 0x7f, RZ, 0xc0, !PT ;  /* 0x0000007f06067812 */ /* 0x000fe400078ec0ff */
[----:B--2---:R-:W-:-:S05]  /*1000*/  LOP3.LUT R5, R5, R18, RZ, 0x3c, !PT ;  /* 0x0000001205057212 */ /* 0x004fca00078e3cff */
[----:B------:R-:W-:-:S05]  /*1010*/  IMAD R6, R5, 0x80, R6 ;  /* 0x0000008005067824 */ /* 0x000fca00078e0206 */
[----:B----4-:R-:W-:Y:S02]  /*1020*/  LOP3.LUT R6, R7, R6, RZ, 0x3c, !PT ;  /* 0x0000000607067212 */ /* 0x010fe400078e3cff */
[----:B------:R-:W2:Y:S02]  /*1030*/  LDL.U8 R7, [R19] ;  /* 0x0000000013077983 */ /* 0x000ea40000100000 */
[----:B0-----:R-:W-:-:S05]  /*1040*/  LOP3.LUT R0, R6, 0x1, RZ, 0xc0, !PT ;  /* 0x0000000106007812 */ /* 0x001fca00078ec0ff */
        /* <DEDUP_REMOVED lines=9> */
[----:B------:R0:W2:Y:S02]  /*10e0*/  LDL.U8 R6, [R16] ;  /* 0x0000000010067983 */ /* 0x0000a40000100000 */
[----:B------:R-:W-:-:S05]  /*10f0*/  LOP3.LUT R0, R17, 0x1, RZ, 0xc0, !PT ;  /* 0x0000000111007812 */ /* 0x000fca00078ec0ff */
[----:B------:R-:W-:-:S05]  /*1100*/  IMAD.IADD R22, R1, 0x1, R0 ;  /* 0x0000000101167824 */ /* 0x000fca00078e0200 */
[----:B------:R-:W4:Y:S01]  /*1110*/  LDL.U8 R19, [R22+0x2] ;  /* 0x0000020016137983 */ /* 0x000f220000100000 */
[----:B------:R-:W-:Y:S02]  /*1120*/  LOP3.LUT R7, R7, 0xfe, RZ, 0xc0, !PT ;  /* 0x000000fe07077812 */ /* 0x000fe400078ec0ff */
[----:B------:R-:W-:Y:S02]  /*1130*/  SHF.R.U32.HI R0, RZ, 0x1, R17 ;  /* 0x00000001ff007819 */ /* 0x000fe40000011611 */
[----:B------:R-:W-:Y:S02]  /*1140*/  SHF.R.U32.HI R7, RZ, 0x1, R7 ;  /* 0x00000001ff077819 */ /* 0x000fe40000011607 */
[----:B------:R-:W-:Y:S01]  /*1150*/  LOP3.LUT R0, R0, 0x7f, RZ, 0xc0, !PT ;  /* 0x0000007f00007812 */ /* 0x000fe200078ec0ff */
[----:B0-----:R-:W0:Y:S01]  /*1160*/  S2R R16, SR_TID.X ;  /* 0x0000000000107919 */ /* 0x001e220000002100 */
[----:B--2---:R-:W-:-:S05]  /*1170*/  LOP3.LUT R17, R7, R6, RZ, 0x3c, !PT ;  /* 0x0000000607117212 */ /* 0x004fca00078e3cff */
[----:B------:R-:W-:-:S05]  /*1180*/  IMAD R0, R17, 0x80, R0 ;  /* 0x0000008011007824 */ /* 0x000fca00078e0200 */
[----:B----4-:R-:W-:Y:S02]  /*1190*/  LOP3.LUT R18, R0, R19, RZ, 0x3c, !PT ;  /* 0x0000001300127212 */ /* 0x010fe400078e3cff */
[----:B------:R-:W2:Y:S02]  /*11a0*/  LDL.U8 R19, [R22] ;  /* 0x0000000016137983 */ /* 0x000ea40000100000 */
[----:B------:R-:W-:-:S05]  /*11b0*/  LOP3.LUT R0, R18, 0x1, RZ, 0xc0, !PT ;  /* 0x0000000112007812 */ /* 0x000fca00078ec0ff */
[----:B------:R-:W-:-:S05]  /*11c0*/  IMAD.IADD R20, R1, 0x1, R0 ;  /* 0x0000000101147824 */ /* 0x000fca00078e0200 */
[----:B------:R-:W4:Y:S01]  /*11d0*/  LDL.U8 R21, [R20+0x2] ;  /* 0x0000020014157983 */ /* 0x000f220000100000 */
[----:B0-----:R-:W-:-:S04]  /*11e0*/  LOP3.LUT R6, R16, 0x3f, RZ, 0xc0, !PT ;  /* 0x0000003f10067812 */ /* 0x001fc800078ec0ff */
[----:B------:R-:W0:Y:S01]  /*11f0*/  BREV R7, R6 ;  /* 0x0000000600077301 */ /* 0x000e220000000000 */
[----:B------:R-:W-:-:S04]  /*1200*/  SHF.R.U32.HI R17, RZ, 0x1, R17 ;  /* 0x00000001ff117819 */ /* 0x000fc80000011611 */
[----:B------:R-:W-:Y:S02]  /*1210*/  LOP3.LUT R17, R17, 0x7f, RZ, 0xc0, !PT ;  /* 0x0000007f11117812 */ /* 0x000fe400078ec0ff */
[----:B------:R-:W-:Y:S02]  /*1220*/  SHF.R.U32.HI R18, RZ, 0x1, R18 ;  /* 0x00000001ff127819 */ /* 0x000fe40000011612 */
[----:B0-----:R-:W-:-:S05]  /*1230*/  SHF.R.U32.HI R0, RZ, 0x1a, R7 ;  /* 0x0000001aff007819 */ /* 0x001fca0000011607 */
[----:B------:R-:W-:Y:S01]  /*1240*/  IMAD R0, R0, 0x80, R17 ;  /* 0x0000008000007824 */ /* 0x000fe200078e0211 */
[----:B------:R-:W-:-:S04]  /*1250*/  LOP3.LUT R18, R18, 0x7f, RZ, 0xc0, !PT ;  /* 0x0000007f12127812 */ /* 0x000fc800078ec0ff */
[----:B--2---:R-:W-:-:S05]  /*1260*/  LOP3.LUT R19, R0, R19, RZ, 0x3c, !PT ;  /* 0x0000001300137212 */ /* 0x004fca00078e3cff */
[----:B------:R-:W-:-:S05]  /*1270*/  IMAD R18, R19, 0x80, R18 ;  /* 0x0000008013127824 */ /* 0x000fca00078e0212 */
[----:B----4-:R-:W-:Y:S02]  /*1280*/  LOP3.LUT R18, R18, R21, RZ, 0x3c, !PT ;  /* 0x0000001512127212 */ /* 0x010fe400078e3cff */
[----:B------:R-:W2:Y:S02]  /*1290*/  LDL.U8 R21, [R20] ;  /* 0x0000000014157983 */ /* 0x000ea40000100000 */
        /* <DEDUP_REMOVED lines=9> */
[----:B------:R-:W-:-:S04]  /*1330*/  SHF.R.U32.HI R18, RZ, 0x1, R18 ;  /* 0x00000001ff127819 */ /* 0x000fc80000011612 */
[----:B------:R-:W-:Y:S02]  /*1340*/  LOP3.LUT R18, R18, 0x7f, RZ, 0xc0, !PT ;  /* 0x0000007f12127812 */ /* 0x000fe400078ec0ff */
        /* <DEDUP_REMOVED lines=13> */
[----:B-----5:R-:W-:Y:S02]  /*1420*/  LOP3.LUT R19, R0, R17, RZ, 0x3c, !PT ;  /* 0x0000001100137212 */ /* 0x020fe400078e3cff */
        /* <DEDUP_REMOVED lines=14> */
[----:B------:R0:W4:Y:S03]  /*1510*/  LDL.U8 R19, [R22] ;  /* 0x0000000016137983 */ /* 0x0001260000100000 */
[----:B------:R-:W-:-:S05]  /*1520*/  IMAD R0, R21, 0x80, R0 ;  /* 0x0000008015007824 */ /* 0x000fca00078e0200 */
[----:B--2---:R-:W-:-:S04]  /*1530*/  LOP3.LUT R17, R0, R17, RZ, 0x3c, !PT ;  /* 0x0000001100117212 */ /* 0x004fc800078e3cff */
[----:B------:R-:W-:-:S05]  /*1540*/  LOP3.LUT R0, R17, 0x1, RZ, 0xc0, !PT ;  /* 0x0000000111007812 */ /* 0x000fca00078ec0ff */
[----:B------:R-:W-:-:S05]  /*1550*/  IMAD.IADD R25, R1, 0x1, R0 ;  /* 0x0000000101197824 */ /* 0x000fca00078e0200 */
[----:B------:R-:W2:Y:S04]  /*1560*/  LDL.U8 R18, [R25] ;  /* 0x0000000019127983 */ /* 0x000ea80000100000 */
[----:B------:R5:W2:Y:S01]  /*1570*/  LDL.U8 R0, [R25+0x2] ;  /* 0x0000020019007983 */ /* 0x000aa20000100000 */
[----:B------:R-:W-:Y:S02]  /*1580*/  LOP3.LUT R23, R13, 0xff, RZ, 0xc0, !PT ;  /* 0x000000ff0d177812 */ /* 0x000fe400078ec0ff */
[----:B0-----:R-:W-:Y:S01]  /*1590*/  SHF.R.U32.HI R22, RZ, 0x1, R21 ;  /* 0x00000001ff167819 */ /* 0x001fe20000011615 */
[----:B------:R-:W-:Y:S02]  /*15a0*/  POPC R20, R3 ;  /* 0x0000000300147309 */ /* 0x000fe40000000000 */
[----:B------:R-:W-:Y:S01]  /*15b0*/  IMAD.IADD R23, R2, 0x1, R23 ;  /* 0x0000000102177824 */ /* 0x000fe200078e0217 */
[----:B------:R-:W-:-:S02]  /*15c0*/  SHF.R.U32.HI R2, RZ, 0x1e, R7 ;  /* 0x0000001eff027819 */ /* 0x000fc40000011607 */
[----:B-----5:R-:W-:-:S03]  /*15d0*/  LOP3.LUT R25, R22, 0x7f, RZ, 0xc0, !PT ;  /* 0x0000007f16197812 */ /* 0x020fc600078ec0ff */
[----:B------:R-:W0:Y:S01]  /*15e0*/  POPC R13, R10 ;  /* 0x0000000a000d7309 */ /* 0x000e220000000000 */
[----:B-1----:R-:W-:Y:S01]  /*15f0*/  IMAD R21, R4, R24, R11 ;  /* 0x0000001804157224 */ /* 0x002fe200078e020b */
[----:B------:R-:W-:Y:S01]  /*1600*/  LOP3.LUT R11, R11, R4, R12, 0x96, !PT ;  /* 0x000000040b0b7212 */ /* 0x000fe200078e960c */
[----:B------:R-:W-:Y:S01]  /*1610*/  IMAD R12, R2, 0x80, R25 ;  /* 0x00000080020c7824 */ /* 0x000fe200078e0219 */
[----:B------:R-:W1:Y:S01]  /*1620*/  LDCU UR4, c[0x0][0x360] ;  /* 0x00006c00ff0477ac */ /* 0x000e620008000800 */
[----:B------:R-:W-:-:S03]  /*1630*/  PRMT R24, R23, 0x9910, RZ ;  /* 0x0000991017187816 */ /* 0x000fc600000000ff */
[----:B----4-:R-:W-:Y:S02]  /*1640*/  LOP3.LUT R19, R12, R19, RZ, 0x3c, !PT ;  /* 0x000000130c137212 */ /* 0x010fe400078e3cff */
[----:B------:R-:W-:Y:S01]  /*1650*/  LOP3.LUT R4, R23, 0xff, RZ, 0xc0, !PT ;  /* 0x000000ff17047812 */ /* 0x000fe200078ec0ff */
[----:B------:R-:W-:Y:S02]  /*1660*/  IMAD.MOV.U32 R23, RZ, RZ, R24 ;  /* 0x000000ffff177224 */ /* 0x000fe400078e0018 */
[----:B0-----:R-:W-:Y:S01]  /*1670*/  IMAD.IADD R20, R20, 0x1, R13 ;  /* 0x0000000114147824 */ /* 0x001fe200078e020d */
[----:B------:R-:W-:Y:S02]  /*1680*/  SHF.R.U32.HI R13, RZ, 0x1, R19 ;  /* 0x00000001ff0d7819 */ /* 0x000fe40000011613 */
[----:B------:R-:W-:Y:S02]  /*1690*/  ISETP.GT.U32.AND P1, PT, R9, 0xe4, PT ;  /* 0x000000e40900780c */ /* 0x000fe40003f24070 */
[----:B------:R-:W-:-:S02]  /*16a0*/  SHF.R.U32.HI R9, RZ, 0x1f, R7 ;  /* 0x0000001fff097819 */ /* 0x000fc40000011607 */
[----:B------:R-:W-:Y:S02]  /*16b0*/  LOP3.LUT R24, R13, 0x7f, RZ, 0xc0, !PT ;  /* 0x0000007f0d187812 */ /* 0x000fe400078ec0ff */
[----:B------:R-:W-:Y:S02]  /*16c0*/  ISETP.GT.U32.AND P2, PT, R8, 0xe4, PT ;  /* 0x000000e40800780c */ /* 0x000fe40003f44070 */
[----:B------:R-:W-:Y:S01]  /*16d0*/  LOP3.LUT R8, R17, 0xffff, RZ, 0xc0, !PT ;  /* 0x0000ffff11087812 */ /* 0x000fe200078ec0ff */
[----:B------:R-:W-:Y:S01]  /*16e0*/  IMAD R9, R9, 0x80, R24 ;  /* 0x0000008009097824 */ /* 0x000fe200078e0218 */
[----:B------:R-:W-:Y:S01]  /*16f0*/  ISETP.GT.U32.AND P3, PT, R5, 0xe4, PT ;  /* 0x000000e40500780c */ /* 0x000fe20003f64070 */
[----:B-1----:R-:W-:Y:S01]  /*1700*/  IMAD R2, R21, UR4, R16 ;  /* 0x0000000415027c24 */ /* 0x002fe2000f8e0210 */
[----:B------:R-:W-:Y:S02]  /*1710*/  ISETP.NE.AND P0, PT, R4, R23, PT ;  /* 0x000000170400720c */ /* 0x000fe40003f05270 */
[----:B------:R-:W-:-:S02]  /*1720*/  SHF.R.U32.HI R8, RZ, 0x1, R8 ;  /* 0x00000001ff087819 */ /* 0x000fc40000011608 */
[----:B------:R-:W-:Y:S01]  /*1730*/  LOP3.LUT R16, R11, 0x3f, R16, 0x48, !PT ;  /* 0x0000003f0b107812 */ /* 0x000fe200078e4810 */
[----:B------:R-:W-:Y:S01]  /*1740*/  VIADD R11, R3, 0x1 ;  /* 0x00000001030b7836 */ /* 0x000fe20000000000 */
[----:B------:R-:W-:Y:S02]  /*1750*/  SEL R22, RZ, 0x7fff80, !P0 ;  /* 0x007fff80ff167807 */ /* 0x000fe40004000000 */
[----:B------:R-:W-:Y:S02]  /*1760*/  LOP3.LUT R8, R8, 0x7f, RZ, 0xc0, !PT ;  /* 0x0000007f08087812 */ /* 0x000fe400078ec0ff */
[----:B------:R-:W-:Y:S02]  /*1770*/  LOP3.LUT R15, R15, 0xff, RZ, 0xc0, !PT ;  /* 0x000000ff0f0f7812 */ /* 0x000fe400078ec0ff */
[----:B------:R-:W-:Y:S01]  /*1780*/  LEA.HI R22, R11, R22, RZ, 0x1f ;  /* 0x000000160b167211 */ /* 0x000fe200078ff8ff */
[----:B------:R-:W-:Y:S01]  /*1790*/  IMAD R19, R19, 0x80, R8 ;  /* 0x0000008013137824 */ /* 0x000fe200078e0208 */
[----:B------:R-:W0:Y:S01]  /*17a0*/  POPC R12, R14 ;  /* 0x0000000e000c7309 */ /* 0x000e220000000000 */
[----:B------:R-:W-:Y:S01]  /*17b0*/  LOP3.LUT R7, R11, 0x1, RZ, 0xc0, !PT ;  /* 0x000000010b077812 */ /* 0x000fe200078ec0ff */
[----:B------:R-:W-:-:S02]  /*17c0*/  IMAD.IADD R15, R4, 0x1, R15 ;  /* 0x00000001040f7824 */ /* 0x000fc400078e020f */
[----:B------:R-:W-:Y:S01]  /*17d0*/  VIADD R8, R10, 0x1 ;  /* 0x000000010a087836 */ /* 0x000fe20000000000 */
[----:B------:R-:W-:Y:S01]  /*17e0*/  LOP3.LUT R22, R22, 0xbf, RZ, 0xc0, !PT ;  /* 0x000000bf16167812 */ /* 0x000fe200078ec0ff */
[----:B------:R-:W-:Y:S02]  /*17f0*/  @!P1 IMAD.MOV R11, RZ, RZ, R3 ;  /* 0x000000ffff0b9224 */ /* 0x000fe400078e0203 */
[----:B------:R-:W-:Y:S01]  /*1800*/  @!P2 IMAD.MOV R8, RZ, RZ, R10 ;  /* 0x000000ffff08a224 */ /* 0x000fe200078e020a */
[C---:B------:R-:W-:Y:S02]  /*1810*/  PRMT R4, R15.reuse, 0x9910, RZ ;  /* 0x000099100f047816 */ /* 0x040fe400000000ff */
[----:B------:R-:W-:Y:S02]  /*1820*/  IADD3 R7, PT, PT, R22, R10, R7 ;  /* 0x0000000a16077210 */ /* 0x000fe40007ffe007 */
[----:B------:R-:W-:Y:S02]  /*1830*/  LOP3.LUT R15, R15, 0xff, RZ, 0xc0, !PT ;  /* 0x000000ff0f0f7812 */ /* 0x000fe400078ec0ff */
[----:B------:R-:W-:-:S02]  /*1840*/  LEA.HI R5, R7, R20, RZ, 0x18 ;  /* 0x0000001407057211 */ /* 0x000fc400078fc0ff */
[----:B------:R-:W-:-:S03]  /*1850*/  ISETP.NE.AND P1, PT, R15, R4, PT ;  /* 0x000000040f00720c */ /* 0x000fc60003f25270 */
[----:B0-----:R-:W-:Y:S01]  /*1860*/  IMAD.IADD R12, R5, 0x1, R12 ;  /* 0x00000001050c7824 */ /* 0x001fe200078e020c */
[----:B------:R-:W-:Y:S01]  /*1870*/  SHF.R.U32.HI R5, RZ, 0x1, R7 ;  /* 0x00000001ff057819 */ /* 0x000fe20000011607 */
[----:B------:R-:W0:Y:S01]  /*1880*/  LDCU.64 UR4, c[0x0][0x358] ;  /* 0x00006b00ff0477ac */ /* 0x000e220008000a00 */
[----:B------:R-:W-:Y:S01]  /*1890*/  LOP3.LUT R7, R7, 0x1, RZ, 0xc0, !PT ;  /* 0x0000000107077812 */ /* 0x000fe200078ec0ff */
[----:B------:R-:W-:Y:S01]  /*18a0*/  IMAD.MOV.U32 R17, RZ, RZ, 0xe ;  /* 0x0000000eff117424 */ /* 0x000fe200078e00ff */
[----:B---3--:R-:W-:-:S05]  /*18b0*/  IADD3 R20, P2, PT, R14, UR6, RZ ;  /* 0x000000060e147c10 */ /* 0x008fca000ff5e0ff */
[----:B------:R-:W-:Y:S01]  /*18c0*/  IMAD.X R21, RZ, RZ, UR7, P2 ;  /* 0x00000007ff157e24 */ /* 0x000fe200090e06ff */
[----:B--2---:R-:W-:-:S04]  /*18d0*/  LOP3.LUT R9, R9, R18, RZ, 0x3c, !PT ;  /* 0x0000001209097212 */ /* 0x004fc800078e3cff */
[----:B------:R-:W-:-:S04]  /*18e0*/  LOP3.LUT R13, R9, 0xff, RZ, 0xc0, !PT ;  /* 0x000000ff090d7812 */ /* 0x000fc800078ec0ff */
[----:B------:R-:W-:Y:S01]  /*18f0*/  ISETP.GT.U32.AND P0, PT, R13, 0xe4, PT ;  /* 0x000000e40d00780c */ /* 0x000fe20003f04070 */
[----:B------:R-:W-:Y:S02]  /*1900*/  VIADD R13, R14, 0x1 ;  /* 0x000000010e0d7836 */ /* 0x000fe40000000000 */
[----:B------:R-:W-:-:S05]  /*1910*/  @!P3 IMAD.MOV R13, RZ, RZ, R14 ;  /* 0x000000ffff0db224 */ /* 0x000fca00078e020e */
[----:B------:R-:W-:Y:S02]  /*1920*/  IADD3 R13, PT, PT, R13, R8, R11 ;  /* 0x000000080d0d7210 */ /* 0x000fe40007ffe00b */
[----:B------:R-:W-:Y:S01]  /*1930*/  LOP3.LUT R11, R19, R0, RZ, 0x3c, !PT ;  /* 0x00000000130b7212 */ /* 0x000fe200078e3cff */
[----:B------:R-:W-:Y:S02]  /*1940*/  VIADD R18, R6, 0x1 ;  /* 0x0000000106127836 */ /* 0x000fe40000000000 */
[----:B------:R-:W-:Y:S01]  /*1950*/  @!P0 IMAD.MOV R18, RZ, RZ, R6 ;  /* 0x000000ffff128224 */ /* 0x000fe200078e0206 */
[----:B------:R-:W-:Y:S02]  /*1960*/  LOP3.LUT R4, R11, 0xff, RZ, 0xc0, !PT ;  /* 0x000000ff0b047812 */ /* 0x000fe400078ec0ff */
[----:B------:R-:W-:Y:S01]  /*1970*/  SEL R0, RZ, 0x7fff80, !P1 ;  /* 0x007fff80ff007807 */ /* 0x000fe20004800000 */
[----:B------:R-:W-:Y:S02]  /*1980*/  IMAD.IADD R13, R13, 0x1, R18 ;  /* 0x000000010d0d7824 */ /* 0x000fe400078e0212 */
[----:B------:R-:W-:Y:S01]  /*1990*/  IMAD.IADD R4, R15, 0x1, R4 ;  /* 0x000000010f047824 */ /* 0x000fe200078e0204 */
[----:B------:R-:W-:-:S04]  /*19a0*/  LOP3.LUT R0, R0, 0x7f, R5, 0xf8, !PT ;  /* 0x0000007f00007812 */ /* 0x000fc800078ef805 */
[----:B------:R-:W-:Y:S01]  /*19b0*/  LEA.HI R15, R13, R4, RZ, 0x18 ;  /* 0x000000040d0f7211 */ /* 0x000fe200078fc0ff */
[----:B------:R-:W1:Y:S01]  /*19c0*/  POPC R19, R6 ;  /* 0x0000000600137309 */ /* 0x000e620000000000 */
[----:B------:R-:W-:Y:S02]  /*19d0*/  LOP3.LUT R0, R0, 0xff, RZ, 0xc0, !PT ;  /* 0x000000ff00007812 */ /* 0x000fe400078ec0ff */
[----:B------:R-:W-:Y:S02]  /*19e0*/  LOP3.LUT R8, R15, 0xffff, RZ, 0xc0, !PT ;  /* 0x0000ffff0f087812 */ /* 0x000fe400078ec0ff */
[----:B------:R-:W-:Y:S02]  /*19f0*/  LEA R4, P0, R2, UR8, 0x3 ;  /* 0x0000000802047c11 */ /* 0x000fe4000f8018ff */
[----:B------:R-:W-:Y:S02]  /*1a00*/  IADD3 R7, PT, PT, R0, R14, R7 ;  /* 0x0000000e00077210 */ /* 0x000fe40007ffe007 */
[--C-:B------:R-:W-:Y:S01]  /*1a10*/  SHF.R.U32.HI R0, RZ, 0x1, R8.reuse ;  /* 0x00000001ff007819 */ /* 0x100fe20000011608 */
[----:B------:R-:W-:Y:S01]  /*1a20*/  IMAD.X R5, RZ, RZ, UR9, P0 ;  /* 0x00000009ff057e24 */ /* 0x000fe200080e06ff */
[----:B------:R-:W-:-:S02]  /*1a30*/  PRMT R8, R17, 0x7610, R8 ;  /* 0x0000761011087816 */ /* 0x000fc40000000008 */
[----:B------:R-:W-:Y:S02]  /*1a40*/  SHF.R.U32.HI R17, RZ, 0x1, R7 ;  /* 0x00000001ff117819 */ /* 0x000fe40000011607 */
[----:B------:R-:W-:Y:S02]  /*1a50*/  LOP3.LUT R0, R0, 0x80, RZ, 0xc0, !PT ;  /* 0x0000008000007812 */ /* 0x000fe400078ec0ff */
[C---:B------:R-:W-:Y:S01]  /*1a60*/  LEA.HI R12, R7.reuse, R12, RZ, 0x18 ;  /* 0x0000000c070c7211 */ /* 0x040fe200078fc0ff */
[----:B0-----:R0:W-:Y:S01]  /*1a70*/  STG.E.U8 desc[UR4][R4.64+0x5], R16 ;  /* 0x0000051004007986 */ /* 0x0011e2000c101104 */
[----:B------:R-:W-:Y:S02]  /*1a80*/  LOP3.LUT R0, R0, 0x7f, R17, 0xf8, !PT ;  /* 0x0000007f00007812 */ /* 0x000fe400078ef811 */
[----:B------:R-:W-:Y:S01]  /*1a90*/  LOP3.LUT R7, R7, 0x1, RZ, 0xc0, !PT ;  /* 0x0000000107077812 */ /* 0x000fe200078ec0ff */
[----:B-1----:R-:W-:Y:S01]  /*1aa0*/  IMAD.IADD R12, R12, 0x1, R19 ;  /* 0x000000010c0c7824 */ /* 0x002fe200078e0213 */
[----:B------:R-:W-:-:S02]  /*1ab0*/  IADD3 R18, P1, PT, R10, UR6, RZ ;  /* 0x000000060a127c10 */ /* 0x000fc4000ff3e0ff */
[----:B------:R-:W-:Y:S02]  /*1ac0*/  IADD3 R23, PT, PT, R0, R6, R7 ;  /* 0x0000000600177210 */ /* 0x000fe40007ffe007 */
[----:B0-----:R-:W-:Y:S01]  /*1ad0*/  IADD3 R16, P0, PT, R3, UR6, RZ ;  /* 0x0000000603107c10 */ /* 0x001fe2000ff1e0ff */
[----:B------:R-:W-:Y:S01]  /*1ae0*/  IMAD.X R19, RZ, RZ, UR7, P1 ;  /* 0x00000007ff137e24 */ /* 0x000fe200088e06ff */
[----:B------:R-:W-:-:S03]  /*1af0*/  LEA.HI R25, R23, R12, RZ, 0x18 ;  /* 0x0000000c17197211 */ /* 0x000fc600078fc0ff */
[----:B------:R-:W-:Y:S01]  /*1b00*/  IMAD.X R17, RZ, RZ, UR7, P0 ;  /* 0x00000007ff117e24 */ /* 0x000fe200080e06ff */
[----:B------:R-:W-:Y:S01]  /*1b10*/  IADD3 R6, P0, PT, R6, UR6, RZ ;  /* 0x0000000606067c10 */ /* 0x000fe2000ff1e0ff */
[----:B------:R-:W-:Y:S04]  /*1b20*/  STG.E.U8 desc[UR4][R4.64+0x2], R8 ;  /* 0x0000020804007986 */ /* 0x000fe8000c101104 */
[----:B------:R-:W-:Y:S01]  /*1b30*/  IMAD.X R7, RZ, RZ, UR7, P0 ;  /* 0x00000007ff077e24 */ /* 0x000fe200080e06ff */
[----:B------:R-:W-:Y:S04]  /*1b40*/  STG.E.U8 desc[UR4][R4.64], R9 ;  /* 0x0000000904007986 */ /* 0x000fe8000c101104 */
[----:B------:R-:W-:Y:S04]  /*1b50*/  STG.E.U8 desc[UR4][R4.64+0x3], R13 ;  /* 0x0000030d04007986 */ /* 0x000fe8000c101104 */
[----:B------:R-:W-:Y:S04]  /*1b60*/  STG.E.U8 desc[UR4][R4.64+0x1], R11 ;  /* 0x0000010b04007986 */ /* 0x000fe8000c101104 */
[----:B------:R-:W-:Y:S04]  /*1b70*/  STG.E.U8 desc[UR4][R4.64+0x4], R15 ;  /* 0x0000040f04007986 */ /* 0x000fe8000c101104 */
[----:B------:R-:W-:Y:S04]  /*1b80*/  STG.E.U8 desc[UR4][R4.64+0x6], R23 ;  /* 0x0000061704007986 */ /* 0x000fe8000c101104 */
[----:B------:R0:W-:Y:S04]  /*1b90*/  STG.E.U8 desc[UR4][R4.64+0x7], R25 ;  /* 0x0000071904007986 */ /* 0x0001e8000c101104 */
[----:B------:R-:W2:Y:S04]  /*1ba0*/  LDG.E.U8 R16, desc[UR4][R16.64] ;  /* 0x0000000410107981 */ /* 0x000ea8000c1e1100 */
[----:B------:R-:W2:Y:S04]  /*1bb0*/  LDG.E.U8 R19, desc[UR4][R18.64] ;  /* 0x0000000412137981 */ /* 0x000ea8000c1e1100 */
[----:B------:R-:W2:Y:S04]  /*1bc0*/  LDG.E.U8 R20, desc[UR4][R20.64] ;  /* 0x0000000414147981 */ /* 0x000ea8000c1e1100 */
[----:B------:R-:W0:Y:S01]  /*1bd0*/  LDG.E.U8 R7, desc[UR4][R6.64] ;  /* 0x0000000406077981 */ /* 0x000e22000c1e1100 */
[----:B------:R-:W-:-:S05]  /*1be0*/  IADD3 R2, P0, PT, R2, UR10, RZ ;  /* 0x0000000a02027c10 */ /* 0x000fca000ff1e0ff */
[----:B------:R-:W-:Y:S01]  /*1bf0*/  IMAD.X R3, RZ, RZ, UR11, P0 ;  /* 0x0000000bff037e24 */ /* 0x000fe200080e06ff */
[----:B--2---:R-:W-:-:S04]  /*1c00*/  LOP3.LUT R0, R20, R19, R16, 0xfe, !PT ;  /* 0x0000001314007212 */ /* 0x004fc800078efe10 */
[----:B0-----:R-:W-:-:S05]  /*1c10*/  LOP3.LUT R5, R0, R7, RZ, 0xfc, !PT ;  /* 0x0000000700057212 */ /* 0x001fca00078efcff */
[----:B------:R-:W-:Y:S01]  /*1c20*/  STG.E.U8 desc[UR4][R2.64], R5 ;  /* 0x0000000502007986 */ /* 0x000fe2000c101104 */
[----:B------:R-:W-:Y:S05]  /*1c30*/  EXIT ;  /* 0x000000000000794d */ /* 0x000fea0003800000 */
.L_x_2:
        /* <DEDUP_REMOVED lines=12> */
.L_x_5:


//--------------------- .nv.shared.reserved.0     --------------------------
	.section	.nv.shared.reserved.0,"aw",@nobits
	.weak		__nv_reservedSMEM_offset_0_alias
	.size		__nv_reservedSMEM_offset_0_alias, 0, 64
	.other		__nv_reservedSMEM_offset_0_alias,@"STO_CUDA_RESERVED_SHARED STV_DEFAULT"
__nv_reservedSMEM_offset_0_alias:
	.zero		0
	.zero		64


//--------------------- .nv.constant0._Z17calclast_validatePhS_PKhj --------------------------
	.section	.nv.constant0._Z17calclast_validatePhS_PKhj,"a",@progbits
	.sectionflags	@""
	.align	4
.nv.constant0._Z17calclast_validatePhS_PKhj:
	.zero		924


//--------------------- .nv.constant0._Z9calc_4colPhS_PKhS1_j --------------------------
	.section	.nv.constant0._Z9calc_4colPhS_PKhS1_j,"a",@progbits
	.sectionflags	@""
	.align	4
.nv.constant0._Z9calc_4colPhS_PKhS1_j:
	.zero		932


//--------------------- .nv.constant0._Z11calc_1_4colPhS_PKh --------------------------
	.section	.nv.constant0._Z11calc_1_4colPhS_PKh,"a",@progbits
	.sectionflags	@""
	.align	4
.nv.constant0._Z11calc_1_4colPhS_PKh:
	.zero		920


//--------------------- SYMBOLS --------------------------

	.type		.nv.reservedSmem.offset0,@object
	.size		.nv.reservedSmem.offset0,0x4
